	.headerflags	@"EF_CUDA_TEXMODE_UNIFIED EF_CUDA_64BIT_ADDRESS EF_CUDA_ACCELERATORS EF_CUDA_SM90 EF_CUDA_VIRTUAL_SM(EF_CUDA_SM90)"
	.elftype	@"ET_EXEC"


//--------------------- .nv.info                  --------------------------
	.section	.nv.info,"",@"SHT_CUDA_INFO"
	.align	4


	//----- nvinfo : EIATTR_REGCOUNT
	.align		4
        /*0000*/ 	.byte	0x04, 0x2f
        /*0002*/ 	.short	(.L_1 - .L_0)
	.align		4
.L_0:
        /*0004*/ 	.word	index@(triton_mm)
        /*0008*/ 	.word	0x00000040


	//----- nvinfo : EIATTR_MIN_STACK_SIZE
	.align		4
.L_1:
        /*000c*/ 	.byte	0x04, 0x12
        /*000e*/ 	.short	(.L_3 - .L_2)
	.align		4
.L_2:
        /*0010*/ 	.word	index@(triton_mm)
        /*0014*/ 	.word	0x00000000


	//----- nvinfo : EIATTR_FRAME_SIZE
	.align		4
.L_3:
        /*0018*/ 	.byte	0x04, 0x11
        /*001a*/ 	.short	(.L_5 - .L_4)
	.align		4
.L_4:
        /*001c*/ 	.word	index@(triton_mm)
        /*0020*/ 	.word	0x00000000


	//----- nvinfo : EIATTR_MIN_STACK_SIZE
	.align		4
.L_5:
        /*0024*/ 	.byte	0x04, 0x12
        /*0026*/ 	.short	(.L_7 - .L_6)
	.align		4
.L_6:
        /*0028*/ 	.word	index@(triton_mm)
        /*002c*/ 	.word	0x00000000
.L_7:


//--------------------- .nv.info.triton_mm        --------------------------
	.section	.nv.info.triton_mm,"",@"SHT_CUDA_INFO"
	.sectionflags	@""
	.align	4


	//----- nvinfo : EIATTR_CUDA_API_VERSION
	.align		4
        /*0000*/ 	.byte	0x04, 0x37
        /*0002*/ 	.short	(.L_9 - .L_8)
.L_8:
        /*0004*/ 	.word	0x0000007c


	//----- nvinfo : EIATTR_KPARAM_INFO
	.align		4
.L_9:
        /*0008*/ 	.byte	0x04, 0x17
        /*000a*/ 	.short	(.L_11 - .L_10)
.L_10:
        /*000c*/ 	.word	0x00000000
        /*0010*/ 	.short	0x0003
        /*0012*/ 	.short	0x0018
        /*0014*/ 	.byte	0x00, 0xf0, 0x21, 0x00


	//----- nvinfo : EIATTR_KPARAM_INFO
	.align		4
.L_11:
        /*0018*/ 	.byte	0x04, 0x17
        /*001a*/ 	.short	(.L_13 - .L_12)
.L_12:
        /*001c*/ 	.word	0x00000000
        /*0020*/ 	.short	0x0002
        /*0022*/ 	.short	0x0010
        /*0024*/ 	.byte	0x00, 0xf0, 0x21, 0x00


	//----- nvinfo : EIATTR_KPARAM_INFO
	.align		4
.L_13:
        /*0028*/ 	.byte	0x04, 0x17
        /*002a*/ 	.short	(.L_15 - .L_14)
.L_14:
        /*002c*/ 	.word	0x00000000
        /*0030*/ 	.short	0x0001
        /*0032*/ 	.short	0x0008
        /*0034*/ 	.byte	0x00, 0xf0, 0x21, 0x00


	//----- nvinfo : EIATTR_KPARAM_INFO
	.align		4
.L_15:
        /*0038*/ 	.byte	0x04, 0x17
        /*003a*/ 	.short	(.L_17 - .L_16)
.L_16:
        /*003c*/ 	.word	0x00000000
        /*0040*/ 	.short	0x0000
        /*0042*/ 	.short	0x0000
        /*0044*/ 	.byte	0x00, 0xf0, 0x21, 0x00


	//----- nvinfo : EIATTR_SPARSE_MMA_MASK
	.align		4
.L_17:
        /*0048*/ 	.byte	0x03, 0x50
        /*004a*/ 	.short	0x0000


	//----- nvinfo : EIATTR_MAXREG_COUNT
	.align		4
        /*004c*/ 	.byte	0x03, 0x1b
        /*004e*/ 	.short	0x00ff


	//----- nvinfo : EIATTR_COOP_GROUP_MASK_REGIDS
	.align		4
        /*0050*/ 	.byte	0x04, 0x29
        /*0052*/ 	.short	(.L_19 - .L_18)


	//   ....[0]....
.L_18:
        /*0054*/ 	.word	0xffffffff


	//----- nvinfo : EIATTR_COOP_GROUP_INSTR_OFFSETS
	.align		4
.L_19:
        /*0058*/ 	.byte	0x04, 0x28
        /*005a*/ 	.short	(.L_21 - .L_20)


	//   ....[0]....
.L_20:
        /*005c*/ 	.word	0x00001280


	//----- nvinfo : EIATTR_EXIT_INSTR_OFFSETS
	.align		4
.L_21:
        /*0060*/ 	.byte	0x04, 0x1c
        /*0062*/ 	.short	(.L_23 - .L_22)


	//   ....[0]....
.L_22:
        /*0064*/ 	.word	0x00002160


	//   ....[1]....
        /*0068*/ 	.word	0x00002180


	//----- nvinfo : EIATTR_MAX_THREADS
	.align		4
.L_23:
        /*006c*/ 	.byte	0x04, 0x05
        /*006e*/ 	.short	(.L_25 - .L_24)
.L_24:
        /*0070*/ 	.word	0x00000080
        /*0074*/ 	.word	0x00000001
        /*0078*/ 	.word	0x00000001


	//----- nvinfo : EIATTR_CBANK_PARAM_SIZE
	.align		4
.L_25:
        /*007c*/ 	.byte	0x03, 0x19
        /*007e*/ 	.short	0x0020


	//----- nvinfo : EIATTR_PARAM_CBANK
	.align		4
        /*0080*/ 	.byte	0x04, 0x0a
        /*0082*/ 	.short	(.L_27 - .L_26)
	.align		4
.L_26:
        /*0084*/ 	.word	index@(.nv.constant0.triton_mm)
        /*0088*/ 	.short	0x0210
        /*008a*/ 	.short	0x0020


	//----- nvinfo : EIATTR_SW_WAR
	.align		4
.L_27:
        /*008c*/ 	.byte	0x04, 0x36
        /*008e*/ 	.short	(.L_29 - .L_28)
.L_28:
        /*0090*/ 	.word	0x00000008
.L_29:


//--------------------- .nv.callgraph             --------------------------
	.section	.nv.callgraph,"",@"SHT_CUDA_CALLGRAPH"
	.align	4
	.sectionentsize	8
	.align		4
        /*0000*/ 	.word	0x00000000
	.align		4
        /*0004*/ 	.word	0xffffffff
	.align		4
        /*0008*/ 	.word	0x00000000
	.align		4
        /*000c*/ 	.word	0xfffffffe
	.align		4
        /*0010*/ 	.word	0x00000000
	.align		4
        /*0014*/ 	.word	0xfffffffd
	.align		4
        /*0018*/ 	.word	0x00000000
	.align		4
        /*001c*/ 	.word	0xfffffffc


//--------------------- .text.triton_mm           --------------------------
	.section	.text.triton_mm,"ax",@progbits
	.sectionflags	@"SHF_BARRIERS=1"
	.align	128
        .global         triton_mm
        .type           triton_mm,@function
        .size           triton_mm,(.L_x_2 - triton_mm)
        .other          triton_mm,@"STO_CUDA_ENTRY STV_DEFAULT"
triton_mm:
.text.triton_mm:
[----:B------:R-:W1:Y:S01]  /*0000*/  LDC R1, c[0x0][0x28] ;  /* 0x00000a00ff017b82 */ /* 0x000e620000000800 */
[----:B------:R-:W2:Y:S01]  /*0010*/  S2R R8, SR_CTAID.X ;  /* 0x0000000000087919 */ /* 0x000ea20000002500 */
[----:B------:R-:W-:-:S06]  /*0020*/  IMAD.MOV.U32 R2, RZ, RZ, -0x8 ;  /* 0xfffffff8ff027424 */ /* 0x000fcc00078e00ff */
[----:B------:R-:W3:Y:S01]  /*0030*/  S2UR UR4, SR_CgaCtaId ;  /* 0x00000000000479c3 */ /* 0x000ee20000008800 */
[----:B------:R-:W-:Y:S01]  /*0040*/  UMOV UR10, 0x400 ;  /* 0x00000400000a7882 */ /* 0x000fe20000000000 */
[----:B------:R-:W-:Y:S01]  /*0050*/  ULDC.64 UR14, c[0x0][0x208] ;  /* 0x00008200000e7ab9 */ /* 0x000fe20000000a00 */
[----:B------:R-:W-:Y:S01]  /*0060*/  UMOV UR12, 0x3 ;  /* 0x00000003000c7882 */ /* 0x000fe20000000000 */
[----:B------:R-:W-:Y:S01]  /*0070*/  UMOV UR11, 0xffffffff ;  /* 0xffffffff000b7882 */ /* 0x000fe20000000000 */
[----:B------:R-:W-:Y:S01]  /*0080*/  UMOV UR6, URZ ;  /* 0x0000003f00067c82 */ /* 0x000fe20008000000 */
[----:B------:R-:W-:Y:S01]  /*0090*/  UMOV UR7, URZ ;  /* 0x0000003f00077c82 */ /* 0x000fe20008000000 */
[----:B---3--:R-:W-:-:S04]  /*00a0*/  UPRMT UR10, UR4, 0x654, UR10 ;  /* 0x00000654040a7896 */ /* 0x008fc8000800000a */
[----:B------:R-:W-:Y:S01]  /*00b0*/  UIADD3 UR13, UR10, 0x14000, URZ ;  /* 0x000140000a0d7890 */ /* 0x000fe2000fffe03f */
[----:B--2---:R-:W-:Y:S01]  /*00c0*/  IMAD.HI R15, R8, 0x2aaaaaab, RZ ;  /* 0x2aaaaaab080f7827 */ /* 0x004fe200078e02ff */
[----:B------:R-:W-:-:S04]  /*00d0*/  IABS R10, R8 ;  /* 0x00000008000a7213 */ /* 0x000fc80000000000 */
[----:B------:R-:W-:-:S04]  /*00e0*/  SHF.R.U32.HI R0, RZ, 0x1f, R15 ;  /* 0x0000001fff007819 */ /* 0x000fc8000001160f */
[----:B------:R-:W-:-:S05]  /*00f0*/  LEA.HI.SX32 R15, R15, R0, 0x19 ;  /* 0x000000000f0f7211 */ /* 0x000fca00078fcaff */
[C---:B------:R-:W-:Y:S02]  /*0100*/  IMAD R0, R15.reuse, R2, 0x40 ;  /* 0x000000400f007424 */ /* 0x040fe400078e0202 */
[----:B------:R-:W-:-:S03]  /*0110*/  IMAD R5, R15, -0x300, R8 ;  /* 0xfffffd000f057824 */ /* 0x000fc600078e0208 */
[----:B------:R-:W-:Y:S02]  /*0120*/  VIMNMX R4, R0, 0x8, PT ;  /* 0x0000000800047848 */ /* 0x000fe40003fe0100 */
[----:B------:R-:W-:Y:S02]  /*0130*/  IABS R12, R5 ;  /* 0x00000005000c7213 */ /* 0x000fe40000000000 */
[-C--:B------:R-:W-:Y:S02]  /*0140*/  IABS R7, R4.reuse ;  /* 0x0000000400077213 */ /* 0x080fe40000000000 */
[-C--:B------:R-:W-:Y:S02]  /*0150*/  IABS R11, R4.reuse ;  /* 0x00000004000b7213 */ /* 0x080fe40000000000 */
[----:B------:R-:W2:Y:S01]  /*0160*/  I2F.RP R0, R7 ;  /* 0x0000000700007306 */ /* 0x000ea20000209400 */
[----:B------:R-:W-:-:S04]  /*0170*/  LOP3.LUT R5, R5, R4, RZ, 0x3c, !PT ;  /* 0x0000000405057212 */ /* 0x000fc800078e3cff */
[----:B------:R-:W-:-:S03]  /*0180*/  ISETP.GE.AND P2, PT, R5, RZ, PT ;  /* 0x000000ff0500720c */ /* 0x000fc60003f46270 */
[----:B--2---:R-:W2:Y:S02]  /*0190*/  MUFU.RCP R0, R0 ;  /* 0x0000000000007308 */ /* 0x004ea40000001000 */
[----:B--2---:R-:W-:-:S06]  /*01a0*/  VIADD R2, R0, 0xffffffe ;  /* 0x0ffffffe00027836 */ /* 0x004fcc0000000000 */
[----:B------:R2:W3:Y:S02]  /*01b0*/  F2I.FTZ.U32.TRUNC.NTZ R3, R2 ;  /* 0x0000000200037305 */ /* 0x0004e4000021f000 */
[----:B--2---:R-:W-:Y:S02]  /*01c0*/  IMAD.MOV.U32 R2, RZ, RZ, RZ ;  /* 0x000000ffff027224 */ /* 0x004fe400078e00ff */
[----:B---3--:R-:W-:-:S04]  /*01d0*/  IMAD.MOV R6, RZ, RZ, -R3 ;  /* 0x000000ffff067224 */ /* 0x008fc800078e0a03 */
[----:B------:R-:W-:Y:S02]  /*01e0*/  IMAD R9, R6, R7, RZ ;  /* 0x0000000706097224 */ /* 0x000fe400078e02ff */
[----:B------:R-:W-:Y:S02]  /*01f0*/  IMAD.MOV.U32 R6, RZ, RZ, R10 ;  /* 0x000000ffff067224 */ /* 0x000fe400078e000a */
[----:B------:R-:W-:-:S04]  /*0200*/  IMAD.HI.U32 R3, R3, R9, R2 ;  /* 0x0000000903037227 */ /* 0x000fc800078e0002 */
[----:B------:R-:W-:Y:S02]  /*0210*/  IMAD.MOV.U32 R10, RZ, RZ, R12 ;  /* 0x000000ffff0a7224 */ /* 0x000fe400078e000c */
[----:B------:R-:W-:Y:S02]  /*0220*/  IMAD.MOV R9, RZ, RZ, -R11 ;  /* 0x000000ffff097224 */ /* 0x000fe400078e0a0b */
[----:B------:R-:W-:-:S04]  /*0230*/  IMAD.HI.U32 R0, R3, R6, RZ ;  /* 0x0000000603007227 */ /* 0x000fc800078e00ff */
[----:B------:R-:W-:-:S04]  /*0240*/  IMAD.HI.U32 R3, R3, R10, RZ ;  /* 0x0000000a03037227 */ /* 0x000fc800078e00ff */
[-C--:B------:R-:W-:Y:S02]  /*0250*/  IMAD R2, R0, R9.reuse, R6 ;  /* 0x0000000900027224 */ /* 0x080fe400078e0206 */
[----:B------:R-:W-:Y:S01]  /*0260*/  IMAD R6, R3, R9, R10 ;  /* 0x0000000903067224 */ /* 0x000fe200078e020a */
[----:B------:R-:W2:Y:S02]  /*0270*/  S2R R0, SR_TID.X ;  /* 0x0000000000007919 */ /* 0x000ea40000002100 */
[C---:B------:R-:W-:Y:S02]  /*0280*/  ISETP.GT.U32.AND P1, PT, R7.reuse, R2, PT ;  /* 0x000000020700720c */ /* 0x040fe40003f24070 */
[----:B------:R-:W-:-:S11]  /*0290*/  ISETP.GT.U32.AND P0, PT, R7, R6, PT ;  /* 0x000000060700720c */ /* 0x000fd60003f04070 */
[--C-:B------:R-:W-:Y:S01]  /*02a0*/  @!P1 IMAD.IADD R2, R2, 0x1, -R7.reuse ;  /* 0x0000000102029824 */ /* 0x100fe200078e0a07 */
[----:B------:R-:W-:Y:S01]  /*02b0*/  ISETP.GE.AND P1, PT, R8, RZ, PT ;  /* 0x000000ff0800720c */ /* 0x000fe20003f26270 */
[----:B------:R-:W-:Y:S02]  /*02c0*/  @!P0 IMAD.IADD R6, R6, 0x1, -R7 ;  /* 0x0000000106068824 */ /* 0x000fe400078e0a07 */
[----:B------:R-:W-:Y:S01]  /*02d0*/  @!P0 VIADD R3, R3, 0x1 ;  /* 0x0000000103038836 */ /* 0x000fe20000000000 */
[----:B------:R-:W-:Y:S02]  /*02e0*/  ISETP.GT.U32.AND P4, PT, R7, R2, PT ;  /* 0x000000020700720c */ /* 0x000fe40003f84070 */
[----:B------:R-:W-:Y:S02]  /*02f0*/  ISETP.GE.U32.AND P3, PT, R6, R7, PT ;  /* 0x000000070600720c */ /* 0x000fe40003f66070 */
[----:B------:R-:W-:Y:S02]  /*0300*/  ISETP.NE.AND P0, PT, R4, RZ, PT ;  /* 0x000000ff0400720c */ /* 0x000fe40003f05270 */
[----:B--2---:R-:W-:-:S07]  /*0310*/  SHF.R.U32.HI R5, RZ, 0x4, R0 ;  /* 0x00000004ff057819 */ /* 0x004fce0000011600 */
[----:B------:R-:W-:Y:S01]  /*0320*/  @!P4 IMAD.IADD R2, R2, 0x1, -R7 ;  /* 0x000000010202c824 */ /* 0x000fe200078e0a07 */
[----:B------:R-:W-:Y:S01]  /*0330*/  SHF.R.U32.HI R16, RZ, 0x4, R0 ;  /* 0x00000004ff107819 */ /* 0x000fe20000011600 */
[----:B------:R-:W-:Y:S01]  /*0340*/  @P3 VIADD R3, R3, 0x1 ;  /* 0x0000000103033836 */ /* 0x000fe20000000000 */
[----:B------:R-:W-:Y:S01]  /*0350*/  LOP3.LUT R5, R5, R0, RZ, 0x3c, !PT ;  /* 0x0000000005057212 */ /* 0x000fe200078e3cff */
[----:B------:R-:W-:Y:S01]  /*0360*/  @!P1 IMAD.MOV R2, RZ, RZ, -R2 ;  /* 0x000000ffff029224 */ /* 0x000fe200078e0a02 */
[----:B------:R-:W-:Y:S01]  /*0370*/  SGXT.U32 R16, R16, 0x3 ;  /* 0x000000031010781a */ /* 0x000fe20000000000 */
[----:B------:R-:W-:Y:S01]  /*0380*/  IMAD.MOV.U32 R6, RZ, RZ, R3 ;  /* 0x000000ffff067224 */ /* 0x000fe200078e0003 */
[----:B------:R-:W-:Y:S01]  /*0390*/  LOP3.LUT R3, RZ, R4, RZ, 0x33, !PT ;  /* 0x00000004ff037212 */ /* 0x000fe200078e33ff */
[----:B------:R-:W-:Y:S01]  /*03a0*/  IMAD.SHL.U32 R7, R5, 0x8, RZ ;  /* 0x0000000805077824 */ /* 0x000fe200078e00ff */
[C---:B------:R-:W-:Y:S01]  /*03b0*/  LOP3.LUT R4, R0.reuse, 0x8, RZ, 0xc0, !PT ;  /* 0x0000000800047812 */ /* 0x040fe200078ec0ff */
[----:B------:R-:W-:Y:S01]  /*03c0*/  @!P2 IMAD.MOV R6, RZ, RZ, -R6 ;  /* 0x000000ffff06a224 */ /* 0x000fe200078e0a06 */
[C---:B------:R-:W-:Y:S01]  /*03d0*/  SEL R18, R3.reuse, R2, !P0 ;  /* 0x0000000203127207 */ /* 0x040fe20004000000 */
[----:B------:R-:W-:Y:S01]  /*03e0*/  IMAD.SHL.U32 R34, R0, 0x8, RZ ;  /* 0x0000000800227824 */ /* 0x000fe200078e00ff */
[----:B------:R-:W-:Y:S01]  /*03f0*/  LOP3.LUT R2, R16, 0x8, RZ, 0xfc, !PT ;  /* 0x0000000810027812 */ /* 0x000fe200078efcff */
[C---:B------:R-:W-:Y:S01]  /*0400*/  IMAD.SHL.U32 R13, R4.reuse, 0x200, RZ ;  /* 0x00000200040d7824 */ /* 0x040fe200078e00ff */
[----:B------:R-:W-:Y:S01]  /*0410*/  SEL R3, R3, R6, !P0 ;  /* 0x0000000603037207 */ /* 0x000fe20004000000 */
[----:B------:R-:W-:Y:S01]  /*0420*/  IMAD.SHL.U32 R19, R4, 0x100, RZ ;  /* 0x0000010004137824 */ /* 0x000fe200078e00ff */
[----:B------:R-:W-:Y:S01]  /*0430*/  LOP3.LUT R11, R7, 0x38, RZ, 0xc0, !PT ;  /* 0x00000038070b7812 */ /* 0x000fe200078ec0ff */
[----:B------:R-:W-:Y:S01]  /*0440*/  IMAD R15, R15, 0x8, R18 ;  /* 0x000000080f0f7824 */ /* 0x000fe200078e0212 */
[C---:B------:R-:W-:Y:S01]  /*0450*/  LOP3.LUT R6, R16.reuse, 0x20, RZ, 0xfc, !PT ;  /* 0x0000002010067812 */ /* 0x040fe200078efcff */
[----:B------:R-:W-:Y:S01]  /*0460*/  IMAD.SHL.U32 R3, R3, 0x20, RZ ;  /* 0x0000002003037824 */ /* 0x000fe200078e00ff */
[----:B------:R-:W-:Y:S01]  /*0470*/  LOP3.LUT R8, R16, 0x30, RZ, 0xfc, !PT ;  /* 0x0000003010087812 */ /* 0x000fe200078efcff */
[--C-:B------:R-:W-:Y:S01]  /*0480*/  IMAD R10, R2, 0x40, R11.reuse ;  /* 0x00000040020a7824 */ /* 0x100fe200078e020b */
[----:B------:R-:W-:Y:S01]  /*0490*/  LOP3.LUT R4, R16, 0x10, RZ, 0xfc, !PT ;  /* 0x0000001010047812 */ /* 0x000fe200078efcff */
[--C-:B------:R-:W-:Y:S01]  /*04a0*/  IMAD R2, R6, 0x40, R11.reuse ;  /* 0x0000004006027824 */ /* 0x100fe200078e020b */
[----:B------:R-:W-:Y:S01]  /*04b0*/  LOP3.LUT R5, R16, 0x18, RZ, 0xfc, !PT ;  /* 0x0000001810057812 */ /* 0x000fe200078efcff */
[--C-:B------:R-:W-:Y:S01]  /*04c0*/  IMAD R6, R8, 0x40, R11.reuse ;  /* 0x0000004008067824 */ /* 0x100fe200078e020b */
[C---:B------:R-:W-:Y:S01]  /*04d0*/  LOP3.LUT R7, R16.reuse, 0x28, RZ, 0xfc, !PT ;  /* 0x0000002810077812 */ /* 0x040fe200078efcff */
[C-C-:B------:R-:W-:Y:S01]  /*04e0*/  IMAD R8, R16.reuse, 0x40, R11.reuse ;  /* 0x0000004010087824 */ /* 0x140fe200078e020b */
[----:B------:R-:W-:Y:S01]  /*04f0*/  LOP3.LUT R9, R16, 0x38, RZ, 0xfc, !PT ;  /* 0x0000003810097812 */ /* 0x000fe200078efcff */
[--C-:B------:R-:W-:Y:S01]  /*0500*/  IMAD R12, R4, 0x40, R11.reuse ;  /* 0x00000040040c7824 */ /* 0x100fe200078e020b */
[----:B------:R-:W-:Y:S01]  /*0510*/  LOP3.LUT R17, R3, R16, RZ, 0xfc, !PT ;  /* 0x0000001003117212 */ /* 0x000fe200078efcff */
[--C-:B------:R-:W-:Y:S01]  /*0520*/  IMAD R14, R5, 0x40, R11.reuse ;  /* 0x00000040050e7824 */ /* 0x100fe200078e020b */
[-C--:B------:R-:W-:Y:S01]  /*0530*/  LOP3.LUT R5, R6, R13.reuse, RZ, 0xfc, !PT ;  /* 0x0000000d06057212 */ /* 0x080fe200078efcff */
[--C-:B------:R-:W-:Y:S01]  /*0540*/  IMAD R4, R7, 0x40, R11.reuse ;  /* 0x0000004007047824 */ /* 0x100fe200078e020b */
[C---:B------:R-:W-:Y:S01]  /*0550*/  LOP3.LUT R6, R8.reuse, R13, RZ, 0xfc, !PT ;  /* 0x0000000d08067212 */ /* 0x040fe200078efcff */
[----:B------:R-:W-:Y:S01]  /*0560*/  IMAD R20, R9, 0x40, R11 ;  /* 0x0000004009147824 */ /* 0x000fe200078e020b */
[----:B------:R-:W-:Y:S01]  /*0570*/  LOP3.LUT R7, R8, R19, RZ, 0xfc, !PT ;  /* 0x0000001308077212 */ /* 0x000fe200078efcff */
[----:B------:R-:W-:Y:S01]  /*0580*/  IMAD.HI R21, R17, 0x2aaaaaab, RZ ;  /* 0x2aaaaaab11157827 */ /* 0x000fe200078e02ff */
[----:B------:R-:W-:-:S02]  /*0590*/  LOP3.LUT R8, R10, R13, RZ, 0xfc, !PT ;  /* 0x0000000d0a087212 */ /* 0x000fc400078efcff */
[----:B------:R-:W-:Y:S02]  /*05a0*/  LOP3.LUT R9, R10, R19, RZ, 0xfc, !PT ;  /* 0x000000130a097212 */ /* 0x000fe400078efcff */
[C---:B------:R-:W-:Y:S02]  /*05b0*/  LOP3.LUT R10, R12.reuse, R13, RZ, 0xfc, !PT ;  /* 0x0000000d0c0a7212 */ /* 0x040fe400078efcff */
[----:B------:R-:W-:Y:S02]  /*05c0*/  LOP3.LUT R11, R12, R19, RZ, 0xfc, !PT ;  /* 0x000000130c0b7212 */ /* 0x000fe400078efcff */
[-C--:B------:R-:W-:Y:S02]  /*05d0*/  LOP3.LUT R2, R2, R13.reuse, RZ, 0xfc, !PT ;  /* 0x0000000d02027212 */ /* 0x080fe400078efcff */
[-C--:B------:R-:W-:Y:S02]  /*05e0*/  LOP3.LUT R4, R4, R13.reuse, RZ, 0xfc, !PT ;  /* 0x0000000d04047212 */ /* 0x080fe400078efcff */
[----:B------:R-:W-:-:S02]  /*05f0*/  LOP3.LUT R12, R20, R13, RZ, 0xfc, !PT ;  /* 0x0000000d140c7212 */ /* 0x000fc400078efcff */
[C---:B------:R-:W-:Y:S02]  /*0600*/  LOP3.LUT R13, R14.reuse, R13, RZ, 0xfc, !PT ;  /* 0x0000000d0e0d7212 */ /* 0x040fe400078efcff */
[----:B------:R-:W-:Y:S02]  /*0610*/  LOP3.LUT R14, R14, R19, RZ, 0xfc, !PT ;  /* 0x000000130e0e7212 */ /* 0x000fe400078efcff */
[----:B------:R-:W-:Y:S02]  /*0620*/  SHF.R.U32.HI R22, RZ, 0x1f, R21 ;  /* 0x0000001fff167819 */ /* 0x000fe40000011615 */
[----:B------:R-:W-:Y:S02]  /*0630*/  LOP3.LUT R19, R3, 0x8, R16, 0xfe, !PT ;  /* 0x0000000803137812 */ /* 0x000fe400078efe10 */
[----:B------:R-:W-:Y:S02]  /*0640*/  LEA.HI R24, R21, R22, RZ, 0x17 ;  /* 0x0000001615187211 */ /* 0x000fe400078fb8ff */
[----:B------:R-:W-:Y:S01]  /*0650*/  SHF.R.S32.HI R18, RZ, 0x19, R15 ;  /* 0x00000019ff127819 */ /* 0x000fe2000001140f */
[----:B------:R-:W-:Y:S01]  /*0660*/  IMAD.HI R22, R19, 0x2aaaaaab, RZ ;  /* 0x2aaaaaab13167827 */ /* 0x000fe200078e02ff */
[----:B------:R-:W-:-:S02]  /*0670*/  LOP3.LUT R20, R3, 0x10, R16, 0xfe, !PT ;  /* 0x0000001003147812 */ /* 0x000fc400078efe10 */
[----:B------:R-:W-:Y:S01]  /*0680*/  SGXT R18, R18, 0x1 ;  /* 0x000000011212781a */ /* 0x000fe20000000200 */
[----:B------:R-:W-:Y:S01]  /*0690*/  IMAD.SHL.U32 R15, R15, 0x40, RZ ;  /* 0x000000400f0f7824 */ /* 0x000fe200078e00ff */
[----:B------:R-:W-:Y:S01]  /*06a0*/  SHF.R.U32.HI R25, RZ, 0x1f, R22 ;  /* 0x0000001fff197819 */ /* 0x000fe20000011616 */
[----:B------:R-:W-:Y:S01]  /*06b0*/  IMAD.HI R27, R20, 0x2aaaaaab, RZ ;  /* 0x2aaaaaab141b7827 */ /* 0x000fe200078e02ff */
[----:B------:R-:W-:Y:S02]  /*06c0*/  LOP3.LUT R21, R3, 0x18, R16, 0xfe, !PT ;  /* 0x0000001803157812 */ /* 0x000fe400078efe10 */
[----:B------:R-:W-:Y:S01]  /*06d0*/  LOP3.LUT R23, R15, R16, RZ, 0xfc, !PT ;  /* 0x000000100f177212 */ /* 0x000fe200078efcff */
[----:B------:R-:W-:Y:S01]  /*06e0*/  IMAD R17, R24, -0xc00, R17 ;  /* 0xfffff40018117824 */ /* 0x000fe200078e0211 */
[----:B------:R-:W-:Y:S01]  /*06f0*/  LEA.HI R26, R22, R25, RZ, 0x17 ;  /* 0x00000019161a7211 */ /* 0x000fe200078fb8ff */
[----:B------:R-:W-:Y:S01]  /*0700*/  IMAD.HI R29, R21, 0x2aaaaaab, RZ ;  /* 0x2aaaaaab151d7827 */ /* 0x000fe200078e02ff */
[----:B------:R-:W-:-:S02]  /*0710*/  LEA.HI R22, R18, R23, RZ, 0xc ;  /* 0x0000001712167211 */ /* 0x000fc400078f60ff */
[----:B------:R-:W-:Y:S01]  /*0720*/  SHF.R.U32.HI R28, RZ, 0x1f, R27 ;  /* 0x0000001fff1c7819 */ /* 0x000fe2000001161b */
[----:B------:R-:W-:Y:S01]  /*0730*/  IMAD R19, R26, -0xc00, R19 ;  /* 0xfffff4001a137824 */ /* 0x000fe200078e0213 */
[----:B------:R-:W-:Y:S02]  /*0740*/  LOP3.LUT R22, R22, 0x3ff000, RZ, 0xc0, !PT ;  /* 0x003ff00016167812 */ /* 0x000fe400078ec0ff */
[----:B------:R-:W-:Y:S02]  /*0750*/  LOP3.LUT R25, R15, 0x8, R16, 0xfe, !PT ;  /* 0x000000080f197812 */ /* 0x000fe400078efe10 */
[----:B------:R-:W-:Y:S01]  /*0760*/  SHF.R.U32.HI R30, RZ, 0x1f, R29 ;  /* 0x0000001fff1e7819 */ /* 0x000fe2000001161d */
[----:B------:R-:W-:Y:S01]  /*0770*/  IMAD.IADD R24, R23, 0x1, -R22 ;  /* 0x0000000117187824 */ /* 0x000fe200078e0a16 */
[----:B------:R-:W-:Y:S02]  /*0780*/  LEA.HI R27, R27, R28, RZ, 0x17 ;  /* 0x0000001c1b1b7211 */ /* 0x000fe400078fb8ff */
[----:B------:R-:W-:-:S02]  /*0790*/  LOP3.LUT R23, R15, 0x10, R16, 0xfe, !PT ;  /* 0x000000100f177812 */ /* 0x000fc400078efe10 */
[C---:B------:R-:W-:Y:S01]  /*07a0*/  LEA.HI R22, R18.reuse, R25, RZ, 0xc ;  /* 0x0000001912167211 */ /* 0x040fe200078f60ff */
[----:B------:R-:W-:Y:S01]  /*07b0*/  IMAD R20, R27, -0xc00, R20 ;  /* 0xfffff4001b147824 */ /* 0x000fe200078e0214 */
[----:B------:R-:W-:Y:S02]  /*07c0*/  LEA.HI R30, R29, R30, RZ, 0x17 ;  /* 0x0000001e1d1e7211 */ /* 0x000fe400078fb8ff */
[----:B------:R-:W-:Y:S02]  /*07d0*/  LOP3.LUT R29, R15, 0x20, R16, 0xfe, !PT ;  /* 0x000000200f1d7812 */ /* 0x000fe400078efe10 */
[----:B------:R-:W-:Y:S01]  /*07e0*/  LEA.HI R26, R18, R23, RZ, 0xc ;  /* 0x00000017121a7211 */ /* 0x000fe200078f60ff */
[----:B------:R-:W-:Y:S01]  /*07f0*/  IMAD R21, R30, -0xc00, R21 ;  /* 0xfffff4001e157824 */ /* 0x000fe200078e0215 */
[----:B------:R-:W-:Y:S02]  /*0800*/  LOP3.LUT R27, R15, 0x18, R16, 0xfe, !PT ;  /* 0x000000180f1b7812 */ /* 0x000fe400078efe10 */
[----:B------:R-:W-:-:S02]  /*0810*/  LOP3.LUT R22, R22, 0x3ff000, RZ, 0xc0, !PT ;  /* 0x003ff00016167812 */ /* 0x000fc400078ec0ff */
[----:B------:R-:W-:Y:S02]  /*0820*/  LEA.HI R31, R18, R29, RZ, 0xc ;  /* 0x0000001d121f7211 */ /* 0x000fe400078f60ff */
[----:B------:R-:W-:Y:S01]  /*0830*/  LOP3.LUT R28, R26, 0x3ff000, RZ, 0xc0, !PT ;  /* 0x003ff0001a1c7812 */ /* 0x000fe200078ec0ff */
[----:B------:R-:W-:Y:S01]  /*0840*/  IMAD.IADD R26, R25, 0x1, -R22 ;  /* 0x00000001191a7824 */ /* 0x000fe200078e0a16 */
[----:B------:R-:W-:Y:S02]  /*0850*/  LEA.HI R30, R18, R27, RZ, 0xc ;  /* 0x0000001b121e7211 */ /* 0x000fe400078f60ff */
[----:B------:R-:W-:Y:S01]  /*0860*/  LOP3.LUT R22, R31, 0x3ff000, RZ, 0xc0, !PT ;  /* 0x003ff0001f167812 */ /* 0x000fe200078ec0ff */
[----:B------:R-:W-:Y:S01]  /*0870*/  IMAD.IADD R28, R23, 0x1, -R28 ;  /* 0x00000001171c7824 */ /* 0x000fe200078e0a1c */
[----:B------:R-:W-:Y:S02]  /*0880*/  LOP3.LUT R30, R30, 0x3ff000, RZ, 0xc0, !PT ;  /* 0x003ff0001e1e7812 */ /* 0x000fe400078ec0ff */
[----:B------:R-:W-:Y:S01]  /*0890*/  LOP3.LUT R23, R15, 0x28, R16, 0xfe, !PT ;  /* 0x000000280f177812 */ /* 0x000fe200078efe10 */
[----:B------:R-:W-:Y:S01]  /*08a0*/  IMAD.IADD R29, R29, 0x1, -R22 ;  /* 0x000000011d1d7824 */ /* 0x000fe200078e0a16 */
[----:B------:R-:W-:Y:S01]  /*08b0*/  LOP3.LUT R25, R15, 0x30, R16, 0xfe, !PT ;  /* 0x000000300f197812 */ /* 0x000fe200078efe10 */
[----:B------:R-:W-:Y:S01]  /*08c0*/  IMAD.IADD R32, R27, 0x1, -R30 ;  /* 0x000000011b207824 */ /* 0x000fe200078e0a1e */
[----:B------:R-:W-:Y:S01]  /*08d0*/  LEA.HI R22, R18, R23, RZ, 0xc ;  /* 0x0000001712167211 */ /* 0x000fe200078f60ff */
[----:B------:R-:W2:Y:S01]  /*08e0*/  LDC.64 R30, c[0x0][0x218] ;  /* 0x00008600ff1e7b82 */ /* 0x000ea20000000a00 */
[----:B------:R-:W-:-:S02]  /*08f0*/  LOP3.LUT R27, R15, 0x38, R16, 0xfe, !PT ;  /* 0x000000380f1b7812 */ /* 0x000fc400078efe10 */
[----:B------:R-:W-:Y:S02]  /*0900*/  LEA.HI R16, R18, R25, RZ, 0xc ;  /* 0x0000001912107211 */ /* 0x000fe400078f60ff */
[----:B------:R-:W-:Y:S02]  /*0910*/  LOP3.LUT R22, R22, 0x3ff000, RZ, 0xc0, !PT ;  /* 0x003ff00016167812 */ /* 0x000fe400078ec0ff */
[----:B------:R-:W-:Y:S02]  /*0920*/  LEA.HI R33, R18, R27, RZ, 0xc ;  /* 0x0000001b12217211 */ /* 0x000fe400078f60ff */
[----:B------:R-:W-:Y:S01]  /*0930*/  LOP3.LUT R18, R16, 0x3ff000, RZ, 0xc0, !PT ;  /* 0x003ff00010127812 */ /* 0x000fe200078ec0ff */
[----:B------:R-:W-:Y:S01]  /*0940*/  IMAD.IADD R16, R23, 0x1, -R22 ;  /* 0x0000000117107824 */ /* 0x000fe200078e0a16 */
[----:B------:R-:W-:Y:S01]  /*0950*/  LOP3.LUT R35, R34, 0x78, RZ, 0xc0, !PT ;  /* 0x0000007822237812 */ /* 0x000fe200078ec0ff */
[----:B------:R-:W3:Y:S01]  /*0960*/  LDC.64 R22, c[0x0][0x220] ;  /* 0x00008800ff167b82 */ /* 0x000ee20000000a00 */
[----:B------:R-:W-:Y:S01]  /*0970*/  LOP3.LUT R34, R33, 0x3ff000, RZ, 0xc0, !PT ;  /* 0x003ff00021227812 */ /* 0x000fe200078ec0ff */
[----:B------:R-:W-:Y:S01]  /*0980*/  IMAD.IADD R18, R25, 0x1, -R18 ;  /* 0x0000000119127824 */ /* 0x000fe200078e0a12 */
[----:B------:R-:W-:Y:S01]  /*0990*/  LEA R51, R6, UR10, 0x1 ;  /* 0x0000000a06337c11 */ /* 0x000fe2000f8e08ff */
[--C-:B------:R-:W-:Y:S01]  /*09a0*/  IMAD R47, R24, 0xc00, R35.reuse ;  /* 0x00000c00182f7824 */ /* 0x100fe200078e0223 */
[----:B------:R-:W-:Y:S01]  /*09b0*/  LEA R50, R8, UR10, 0x1 ;  /* 0x0000000a08327c11 */ /* 0x000fe2000f8e08ff */
[--C-:B------:R-:W-:Y:S01]  /*09c0*/  IMAD R49, R26, 0xc00, R35.reuse ;  /* 0x00000c001a317824 */ /* 0x100fe200078e0223 */
[----:B------:R-:W-:Y:S01]  /*09d0*/  LEA R52, R10, UR10, 0x1 ;  /* 0x0000000a0a347c11 */ /* 0x000fe2000f8e08ff */
[--C-:B------:R-:W-:Y:S01]  /*09e0*/  IMAD R41, R28, 0xc00, R35.reuse ;  /* 0x00000c001c297824 */ /* 0x100fe200078e0223 */
[----:B------:R-:W-:Y:S01]  /*09f0*/  LEA R56, R13, UR10, 0x1 ;  /* 0x0000000a0d387c11 */ /* 0x000fe2000f8e08ff */
[----:B------:R-:W-:Y:S01]  /*0a00*/  IMAD.IADD R34, R27, 0x1, -R34 ;  /* 0x000000011b227824 */ /* 0x000fe200078e0a22 */
[----:B------:R-:W-:Y:S01]  /*0a10*/  LEA R54, R2, UR10, 0x1 ;  /* 0x0000000a02367c11 */ /* 0x000fe2000f8e08ff */
[--C-:B------:R-:W-:Y:S01]  /*0a20*/  IMAD R39, R32, 0xc00, R35.reuse ;  /* 0x00000c0020277824 */ /* 0x100fe200078e0223 */
[----:B------:R-:W-:Y:S01]  /*0a30*/  LEA R57, R4, UR10, 0x1 ;  /* 0x0000000a04397c11 */ /* 0x000fe2000f8e08ff */
[----:B------:R-:W-:Y:S01]  /*0a40*/  IMAD R29, R29, 0xc00, R35 ;  /* 0x00000c001d1d7824 */ /* 0x000fe200078e0223 */
[----:B------:R-:W-:Y:S01]  /*0a50*/  LEA R58, R5, UR10, 0x1 ;  /* 0x0000000a053a7c11 */ /* 0x000fe2000f8e08ff */
[----:B--2---:R-:W-:Y:S01]  /*0a60*/  IMAD.WIDE R46, R47, 0x2, R30 ;  /* 0x000000022f2e7825 */ /* 0x004fe200078e021e */
[----:B------:R-:W-:-:S02]  /*0a70*/  LEA R53, R12, UR10, 0x1 ;  /* 0x0000000a0c357c11 */ /* 0x000fc4000f8e08ff */
[----:B------:R-:W-:Y:S01]  /*0a80*/  LEA R55, R7, UR10, 0x1 ;  /* 0x0000000a07377c11 */ /* 0x000fe2000f8e08ff */
[----:B------:R-:W-:Y:S01]  /*0a90*/  IMAD R25, R16, 0xc00, R35 ;  /* 0x00000c0010197824 */ /* 0x000fe200078e0223 */
[----:B------:R-:W-:Y:S01]  /*0aa0*/  @!PT LDS RZ, [RZ] ;  /* 0x00000000fffff984 */ /* 0x000fe20000000800 */
[----:B------:R-:W-:Y:S01]  /*0ab0*/  @!PT LDS RZ, [RZ] ;  /* 0x00000000fffff984 */ /* 0x000fe20000000800 */
[----:B------:R-:W-:Y:S01]  /*0ac0*/  @!PT LDS RZ, [RZ] ;  /* 0x00000000fffff984 */ /* 0x000fe20000000800 */
[----:B------:R-:W-:Y:S01]  /*0ad0*/  LDGSTS.E.BYPASS.128 [R51], desc[UR14][R46.64] ;  /* 0x000000002e337fae */ /* 0x000fe2000b901c4e */
[----:B------:R-:W-:Y:S01]  /*0ae0*/  IMAD.WIDE R48, R49, 0x2, R30 ;  /* 0x0000000231307825 */ /* 0x000fe200078e021e */
[----:B------:R-:W-:Y:S02]  /*0af0*/  LEA R59, R9, UR10, 0x1 ;  /* 0x0000000a093b7c11 */ /* 0x000fe4000f8e08ff */
[----:B------:R-:W-:Y:S01]  /*0b00*/  LEA R60, R11, UR10, 0x1 ;  /* 0x0000000a0b3c7c11 */ /* 0x000fe2000f8e08ff */
[----:B------:R-:W-:Y:S01]  /*0b10*/  IMAD R33, R18, 0xc00, R35 ;  /* 0x00000c0012217824 */ /* 0x000fe200078e0223 */
[----:B------:R-:W-:Y:S01]  /*0b20*/  LDGSTS.E.BYPASS.128 [R50], desc[UR14][R48.64] ;  /* 0x0000000030327fae */ /* 0x000fe2000b901c4e */
[----:B------:R-:W-:Y:S01]  /*0b30*/  IMAD.WIDE R40, R41, 0x2, R30 ;  /* 0x0000000229287825 */ /* 0x000fe200078e021e */
[----:B------:R-:W-:-:S02]  /*0b40*/  LEA R61, R14, UR10, 0x1 ;  /* 0x0000000a0e3d7c11 */ /* 0x000fc4000f8e08ff */
[----:B------:R-:W-:Y:S01]  /*0b50*/  IADD3 R16, P0, R46, 0x400, RZ ;  /* 0x000004002e107810 */ /* 0x000fe20007f1e0ff */
[----:B------:R-:W-:Y:S01]  /*0b60*/  IMAD R27, R34, 0xc00, R35 ;  /* 0x00000c00221b7824 */ /* 0x000fe200078e0223 */
[----:B------:R-:W-:Y:S01]  /*0b70*/  LDGSTS.E.BYPASS.128 [R52], desc[UR14][R40.64] ;  /* 0x0000000028347fae */ /* 0x000fe2000b901c4e */
[----:B------:R-:W-:-:S04]  /*0b80*/  IMAD.WIDE R38, R39, 0x2, R30 ;  /* 0x0000000227267825 */ /* 0x000fc800078e021e */
[--C-:B------:R-:W-:Y:S01]  /*0b90*/  IMAD R17, R17, 0xc00, R35.reuse ;  /* 0x00000c0011117824 */ /* 0x100fe200078e0223 */
[----:B------:R-:W-:Y:S01]  /*0ba0*/  LDGSTS.E.BYPASS.128 [R56], desc[UR14][R38.64] ;  /* 0x0000000026387fae */ /* 0x000fe2000b901c4e */
[--C-:B------:R-:W-:Y:S02]  /*0bb0*/  IMAD R19, R19, 0xc00, R35.reuse ;  /* 0x00000c0013137824 */ /* 0x100fe400078e0223 */
[--C-:B------:R-:W-:Y:S02]  /*0bc0*/  IMAD R43, R20, 0xc00, R35.reuse ;  /* 0x00000c00142b7824 */ /* 0x100fe400078e0223 */
[----:B------:R-:W-:Y:S02]  /*0bd0*/  IMAD R21, R21, 0xc00, R35 ;  /* 0x00000c0015157824 */ /* 0x000fe400078e0223 */
[----:B------:R-:W-:-:S04]  /*0be0*/  IMAD.WIDE R36, R29, 0x2, R30 ;  /* 0x000000021d247825 */ /* 0x000fc800078e021e */
[--C-:B------:R-:W-:Y:S01]  /*0bf0*/  IMAD.WIDE R34, R25, 0x2, R30.reuse ;  /* 0x0000000219227825 */ /* 0x100fe200078e021e */
[----:B------:R-:W-:Y:S03]  /*0c00*/  LDGSTS.E.BYPASS.128 [R54], desc[UR14][R36.64] ;  /* 0x0000000024367fae */ /* 0x000fe6000b901c4e */
[--C-:B------:R-:W-:Y:S01]  /*0c10*/  IMAD.WIDE R32, R33, 0x2, R30.reuse ;  /* 0x0000000221207825 */ /* 0x100fe200078e021e */
[----:B------:R-:W-:Y:S03]  /*0c20*/  LDGSTS.E.BYPASS.128 [R57], desc[UR14][R34.64] ;  /* 0x0000000022397fae */ /* 0x000fe6000b901c4e */
[----:B------:R-:W-:Y:S01]  /*0c30*/  IMAD.WIDE R30, R27, 0x2, R30 ;  /* 0x000000021b1e7825 */ /* 0x000fe200078e021e */
[----:B------:R-:W-:Y:S03]  /*0c40*/  LDGSTS.E.BYPASS.128 [R58], desc[UR14][R32.64] ;  /* 0x00000000203a7fae */ /* 0x000fe6000b901c4e */
[----:B---3--:R-:W-:Y:S01]  /*0c50*/  IMAD.WIDE R24, R17, 0x2, R22 ;  /* 0x0000000211187825 */ /* 0x008fe200078e0216 */
[----:B------:R-:W-:Y:S01]  /*0c60*/  LDGSTS.E.BYPASS.128 [R53], desc[UR14][R30.64] ;  /* 0x000000001e357fae */ /* 0x000fe2000b901c4e */
[----:B------:R-:W-:-:S02]  /*0c70*/  IADD3 R17, P1, R48, 0x400, RZ ;  /* 0x0000040030117810 */ /* 0x000fc40007f3e0ff */
[--C-:B------:R-:W-:Y:S01]  /*0c80*/  IMAD.WIDE R26, R19, 0x2, R22.reuse ;  /* 0x00000002131a7825 */ /* 0x100fe200078e0216 */
[----:B------:R-:W0:Y:S03]  /*0c90*/  LDGDEPBAR ;  /* 0x00000000000079af */ /* 0x000e260000000000 */
[--C-:B------:R-:W-:Y:S01]  /*0ca0*/  IMAD.WIDE R28, R43, 0x2, R22.reuse ;  /* 0x000000022b1c7825 */ /* 0x100fe200078e0216 */
[----:B------:R-:W-:Y:S03]  /*0cb0*/  LDGSTS.E.BYPASS.128 [R55+0x14000], desc[UR14][R24.64] ;  /* 0x1400000018377fae */ /* 0x000fe6000b901c4e */
[----:B------:R-:W-:Y:S01]  /*0cc0*/  IMAD.WIDE R22, R21, 0x2, R22 ;  /* 0x0000000215167825 */ /* 0x000fe200078e0216 */
[----:B------:R-:W-:Y:S03]  /*0cd0*/  LDGSTS.E.BYPASS.128 [R59+0x14000], desc[UR14][R26.64] ;  /* 0x140000001a3b7fae */ /* 0x000fe6000b901c4e */
[----:B------:R-:W-:Y:S01]  /*0ce0*/  IMAD.X R18, RZ, RZ, R47, P0 ;  /* 0x000000ffff127224 */ /* 0x000fe200000e062f */
[----:B------:R-:W-:Y:S01]  /*0cf0*/  LDGSTS.E.BYPASS.128 [R60+0x14000], desc[UR14][R28.64] ;  /* 0x140000001c3c7fae */ /* 0x000fe2000b901c4e */
[----:B------:R-:W-:Y:S01]  /*0d00*/  IADD3 R19, P0, R40, 0x400, RZ ;  /* 0x0000040028137810 */ /* 0x000fe20007f1e0ff */
[----:B------:R-:W-:Y:S01]  /*0d10*/  IMAD.X R20, RZ, RZ, R49, P1 ;  /* 0x000000ffff147224 */ /* 0x000fe200008e0631 */
[----:B------:R-:W-:Y:S01]  /*0d20*/  IADD3 R21, P1, R38, 0x400, RZ ;  /* 0x0000040026157810 */ /* 0x000fe20007f3e0ff */
[----:B------:R-:W-:Y:S02]  /*0d30*/  LDGSTS.E.BYPASS.128 [R61+0x14000], desc[UR14][R22.64] ;  /* 0x14000000163d7fae */ /* 0x000fe4000b901c4e */
[----:B------:R-:W-:Y:S01]  /*0d40*/  IMAD.X R42, RZ, RZ, R41, P0 ;  /* 0x000000ffff2a7224 */ /* 0x000fe200000e0629 */
[----:B------:R-:W-:Y:S01]  /*0d50*/  IADD3 R43, P0, R36, 0x400, RZ ;  /* 0x00000400242b7810 */ /* 0x000fe20007f1e0ff */
[----:B------:R-:W0:Y:S01]  /*0d60*/  LDGDEPBAR ;  /* 0x00000000000079af */ /* 0x000e220000000000 */
[----:B------:R-:W-:Y:S01]  /*0d70*/  IMAD.X R44, RZ, RZ, R39, P1 ;  /* 0x000000ffff2c7224 */ /* 0x000fe200008e0627 */
[----:B------:R-:W-:Y:S01]  /*0d80*/  BAR.SYNC.DEFER_BLOCKING 0x0 ;  /* 0x0000000000007b1d */ /* 0x000fe20000010000 */
[----:B------:R-:W-:-:S05]  /*0d90*/  IADD3 R45, P1, R34, 0x400, RZ ;  /* 0x00000400222d7810 */ /* 0x000fca0007f3e0ff */
[----:B------:R-:W-:Y:S01]  /*0da0*/  @!PT LDS RZ, [RZ] ;  /* 0x00000000fffff984 */ /* 0x000fe20000000800 */
[----:B------:R-:W-:Y:S01]  /*0db0*/  @!PT LDS RZ, [RZ] ;  /* 0x00000000fffff984 */ /* 0x000fe20000000800 */
[----:B------:R-:W-:Y:S01]  /*0dc0*/  @!PT LDS RZ, [RZ] ;  /* 0x00000000fffff984 */ /* 0x000fe20000000800 */
[----:B------:R-:W-:Y:S04]  /*0dd0*/  LDGSTS.E.BYPASS.128 [R51+0x4000], desc[UR14][R46.64+0x100] ;  /* 0x040001002e337fae */ /* 0x000fe8000b901c4e */
[----:B------:R-:W-:Y:S04]  /*0de0*/  LDGSTS.E.BYPASS.128 [R50+0x4000], desc[UR14][R48.64+0x100] ;  /* 0x0400010030327fae */ /* 0x000fe8000b901c4e */
[----:B------:R-:W-:Y:S04]  /*0df0*/  LDGSTS.E.BYPASS.128 [R52+0x4000], desc[UR14][R40.64+0x100] ;  /* 0x0400010028347fae */ /* 0x000fe8000b901c4e */
[----:B------:R-:W-:Y:S04]  /*0e00*/  LDGSTS.E.BYPASS.128 [R56+0x4000], desc[UR14][R38.64+0x100] ;  /* 0x0400010026387fae */ /* 0x000fe8000b901c4e */
[----:B------:R-:W-:Y:S04]  /*0e10*/  LDGSTS.E.BYPASS.128 [R54+0x4000], desc[UR14][R36.64+0x100] ;  /* 0x0400010024367fae */ /* 0x000fe8000b901c4e */
[----:B------:R-:W-:Y:S04]  /*0e20*/  LDGSTS.E.BYPASS.128 [R57+0x4000], desc[UR14][R34.64+0x100] ;  /* 0x0400010022397fae */ /* 0x000fe8000b901c4e */
[----:B------:R-:W-:Y:S04]  /*0e30*/  LDGSTS.E.BYPASS.128 [R58+0x4000], desc[UR14][R32.64+0x100] ;  /* 0x04000100203a7fae */ /* 0x000fe8000b901c4e */
[----:B------:R-:W-:Y:S04]  /*0e40*/  LDGSTS.E.BYPASS.128 [R53+0x4000], desc[UR14][R30.64+0x100] ;  /* 0x040001001e357fae */ /* 0x000fe8000b901c4e */
[----:B------:R-:W0:Y:S04]  /*0e50*/  LDGDEPBAR ;  /* 0x00000000000079af */ /* 0x000e280000000000 */
[----:B------:R-:W-:Y:S04]  /*0e60*/  LDGSTS.E.BYPASS.128 [R55+0x16000], desc[UR14][R24.64+0x100] ;  /* 0x1600010018377fae */ /* 0x000fe8000b901c4e */
[----:B------:R-:W-:Y:S04]  /*0e70*/  LDGSTS.E.BYPASS.128 [R59+0x16000], desc[UR14][R26.64+0x100] ;  /* 0x160001001a3b7fae */ /* 0x000fe8000b901c4e */
[----:B------:R-:W-:Y:S04]  /*0e80*/  LDGSTS.E.BYPASS.128 [R60+0x16000], desc[UR14][R28.64+0x100] ;  /* 0x160001001c3c7fae */ /* 0x000fe8000b901c4e */
[----:B------:R-:W-:Y:S04]  /*0e90*/  LDGSTS.E.BYPASS.128 [R61+0x16000], desc[UR14][R22.64+0x100] ;  /* 0x16000100163d7fae */ /* 0x000fe8000b901c4e */
[----:B------:R-:W0:Y:S01]  /*0ea0*/  LDGDEPBAR ;  /* 0x00000000000079af */ /* 0x000e220000000000 */
[----:B------:R-:W-:Y:S06]  /*0eb0*/  BAR.SYNC.DEFER_BLOCKING 0x0 ;  /* 0x0000000000007b1d */ /* 0x000fec0000010000 */
        /* <DEDUP_REMOVED lines=21> */
[----:B------:R2:W-:Y:S04]  /*1010*/  LDGSTS.E.BYPASS.128 [R51+0xc000], desc[UR14][R46.64+0x300] ;  /* 0x0c0003002e337fae */ /* 0x0005e8000b901c4e */
[----:B------:R3:W-:Y:S04]  /*1020*/  LDGSTS.E.BYPASS.128 [R50+0xc000], desc[UR14][R48.64+0x300] ;  /* 0x0c00030030327fae */ /* 0x0007e8000b901c4e */
[----:B------:R4:W-:Y:S04]  /*1030*/  LDGSTS.E.BYPASS.128 [R52+0xc000], desc[UR14][R40.64+0x300] ;  /* 0x0c00030028347fae */ /* 0x0009e8000b901c4e */
[----:B------:R5:W-:Y:S01]  /*1040*/  LDGSTS.E.BYPASS.128 [R56+0xc000], desc[UR14][R38.64+0x300] ;  /* 0x0c00030026387fae */ /* 0x000be2000b901c4e */
[----:B--2---:R-:W-:Y:S01]  /*1050*/  IMAD.X R46, RZ, RZ, R37, P0 ;  /* 0x000000ffff2e7224 */ /* 0x004fe200000e0625 */
[----:B------:R-:W-:-:S02]  /*1060*/  IADD3 R47, P0, R32, 0x400, RZ ;  /* 0x00000400202f7810 */ /* 0x000fc40007f1e0ff */
[----:B------:R2:W-:Y:S01]  /*1070*/  LDGSTS.E.BYPASS.128 [R54+0xc000], desc[UR14][R36.64+0x300] ;  /* 0x0c00030024367fae */ /* 0x0005e2000b901c4e */
[----:B---3--:R-:W-:Y:S01]  /*1080*/  IMAD.X R48, RZ, RZ, R35, P1 ;  /* 0x000000ffff307224 */ /* 0x008fe200008e0623 */
[----:B------:R-:W-:Y:S01]  /*1090*/  IADD3 R49, P1, R30, 0x400, RZ ;  /* 0x000004001e317810 */ /* 0x000fe20007f3e0ff */
[----:B------:R-:W-:Y:S01]  /*10a0*/  IMAD.X R50, RZ, RZ, R33, P0 ;  /* 0x000000ffff327224 */ /* 0x000fe200000e0621 */
[----:B------:R3:W-:Y:S01]  /*10b0*/  LDGSTS.E.BYPASS.128 [R57+0xc000], desc[UR14][R34.64+0x300] ;  /* 0x0c00030022397fae */ /* 0x0007e2000b901c4e */
[----:B------:R-:W-:Y:S02]  /*10c0*/  IADD3 R51, P0, R24, 0x400, RZ ;  /* 0x0000040018337810 */ /* 0x000fe40007f1e0ff */
[----:B----4-:R-:W-:Y:S01]  /*10d0*/  IMAD.X R52, RZ, RZ, R31, P1 ;  /* 0x000000ffff347224 */ /* 0x010fe200008e061f */
[----:B------:R4:W-:Y:S01]  /*10e0*/  LDGSTS.E.BYPASS.128 [R58+0xc000], desc[UR14][R32.64+0x300] ;  /* 0x0c000300203a7fae */ /* 0x0009e2000b901c4e */
[----:B-1---5:R-:W-:-:S03]  /*10f0*/  CS2R R38, SRZ ;  /* 0x0000000000267805 */ /* 0x022fc6000001ff00 */
[----:B------:R1:W-:Y:S01]  /*1100*/  LDGSTS.E.BYPASS.128 [R53+0xc000], desc[UR14][R30.64+0x300] ;  /* 0x0c0003001e357fae */ /* 0x0003e2000b901c4e */
[----:B--2---:R-:W-:Y:S01]  /*1110*/  IMAD.X R54, RZ, RZ, R25, P0 ;  /* 0x000000ffff367224 */ /* 0x004fe200000e0619 */
[----:B------:R-:W-:Y:S02]  /*1120*/  IADD3 R56, P0, R22, 0x400, RZ ;  /* 0x0000040016387810 */ /* 0x000fe40007f1e0ff */
[----:B------:R-:W-:Y:S01]  /*1130*/  CS2R R36, SRZ ;  /* 0x0000000000247805 */ /* 0x000fe2000001ff00 */
[----:B------:R-:W0:Y:S01]  /*1140*/  LDGDEPBAR ;  /* 0x00000000000079af */ /* 0x000e220000000000 */
[----:B---3--:R-:W-:-:S03]  /*1150*/  CS2R R34, SRZ ;  /* 0x0000000000227805 */ /* 0x008fc6000001ff00 */
[----:B------:R2:W-:Y:S01]  /*1160*/  LDGSTS.E.BYPASS.128 [R55+0x1a000], desc[UR14][R24.64+0x300] ;  /* 0x1a00030018377fae */ /* 0x0005e2000b901c4e */
[----:B----4-:R-:W-:-:S03]  /*1170*/  CS2R R32, SRZ ;  /* 0x0000000000207805 */ /* 0x010fc6000001ff00 */
[----:B------:R3:W-:Y:S01]  /*1180*/  LDGSTS.E.BYPASS.128 [R59+0x1a000], desc[UR14][R26.64+0x300] ;  /* 0x1a0003001a3b7fae */ /* 0x0007e2000b901c4e */
[----:B-1----:R-:W-:Y:S02]  /*1190*/  IADD3 R53, P2, R26, 0x400, RZ ;  /* 0x000004001a357810 */ /* 0x002fe40007f5e0ff */
[----:B------:R-:W-:Y:S01]  /*11a0*/  CS2R R30, SRZ ;  /* 0x00000000001e7805 */ /* 0x000fe2000001ff00 */
[----:B------:R1:W-:Y:S02]  /*11b0*/  LDGSTS.E.BYPASS.128 [R60+0x1a000], desc[UR14][R28.64+0x300] ;  /* 0x1a0003001c3c7fae */ /* 0x0003e4000b901c4e */
[----:B------:R-:W-:Y:S02]  /*11c0*/  IMAD.X R57, RZ, RZ, R27, P2 ;  /* 0x000000ffff397224 */ /* 0x000fe400010e061b */
[----:B------:R4:W-:Y:S01]  /*11d0*/  LDGSTS.E.BYPASS.128 [R61+0x1a000], desc[UR14][R22.64+0x300] ;  /* 0x1a000300163d7fae */ /* 0x0009e2000b901c4e */
[----:B--2---:R-:W-:Y:S02]  /*11e0*/  IADD3 R55, P1, R28, 0x400, RZ ;  /* 0x000004001c377810 */ /* 0x004fe40007f3e0ff */
[----:B------:R-:W-:Y:S01]  /*11f0*/  CS2R R24, SRZ ;  /* 0x0000000000187805 */ /* 0x000fe2000001ff00 */
[----:B------:R-:W0:Y:S01]  /*1200*/  LDGDEPBAR ;  /* 0x00000000000079af */ /* 0x000e220000000000 */
[----:B---3--:R-:W-:Y:S01]  /*1210*/  IMAD.X R59, RZ, RZ, R23, P0 ;  /* 0x000000ffff3b7224 */ /* 0x008fe200000e0617 */
[----:B------:R-:W-:Y:S01]  /*1220*/  CS2R R26, SRZ ;  /* 0x00000000001a7805 */ /* 0x000fe2000001ff00 */
[----:B------:R-:W-:Y:S01]  /*1230*/  IMAD.X R58, RZ, RZ, R29, P1 ;  /* 0x000000ffff3a7224 */ /* 0x000fe200008e061d */
[----:B-1----:R-:W-:-:S02]  /*1240*/  SHF.R.U32.HI R60, RZ, 0x5, R0 ;  /* 0x00000005ff3c7819 */ /* 0x002fc40000011600 */
[----:B------:R-:W-:Y:S01]  /*1250*/  CS2R R28, SRZ ;  /* 0x00000000001c7805 */ /* 0x000fe2000001ff00 */
[----:B----4-:R-:W-:Y:S01]  /*1260*/  IMAD.MOV.U32 R61, RZ, RZ, -0x80 ;  /* 0xffffff80ff3d7424 */ /* 0x010fe200078e00ff */
[----:B------:R-:W-:-:S07]  /*1270*/  LOP3.LUT R60, R60, 0x7fffffc, RZ, 0xc0, !PT ;  /* 0x07fffffc3c3c7812 */ /* 0x000fce00078ec0ff */
.L_x_0:
[----:B------:R-:W1:Y:S01]  /*1280*/  SHFL.IDX PT, R22, R60, RZ, 0x1f ;  /* 0x00001fff3c167589 */ /* 0x000e6200000e0000 */
[----:B------:R-:W-:Y:S01]  /*1290*/  UIADD3 UR11, UR11, 0x1, URZ ;  /* 0x000000010b0b7890 */ /* 0x000fe2000fffe03f */
[----:B------:R-:W-:-:S04]  /*12a0*/  DEPBAR.LE SB0, 0x6 ;  /* 0x000081800000791a */ /* 0x000fc80000000000 */
[----:B------:R-:W-:Y:S01]  /*12b0*/  UISETP.GE.AND UP0, UPT, UR11, 0x5, UPT ;  /* 0x000000050b00788c */ /* 0x000fe2000bf06270 */
[----:B------:R-:W-:Y:S01]  /*12c0*/  BAR.SYNC.DEFER_BLOCKING 0x0 ;  /* 0x0000000000007b1d */ /* 0x000fe20000010000 */
[----:B------:R-:W-:Y:S01]  /*12d0*/  UIADD3 UR12, UR12, 0x1, URZ ;  /* 0x000000010c0c7890 */ /* 0x000fe2000fffe03f */
[----:B------:R-:W-:Y:S01]  /*12e0*/  VIADD R61, R61, 0x80 ;  /* 0x000000803d3d7836 */ /* 0x000fe20000000000 */
[----:B------:R-:W-:Y:S01]  /*12f0*/  USEL UR11, UR11, URZ, !UP0 ;  /* 0x0000003f0b0b7287 */ /* 0x000fe2000c000000 */
[----:B------:R-:W-:Y:S02]  /*1300*/  IADD3 R40, P1, R16, UR6, RZ ;  /* 0x0000000610287c10 */ /* 0x000fe4000ff3e0ff */
[----:B------:R-:W-:Y:S01]  /*1310*/  UMOV UR19, 0x40000040 ;  /* 0x4000004000137882 */ /* 0x000fe20000000000 */
[----:B------:R-:W-:Y:S01]  /*1320*/  ULEA UR4, UR11, UR10, 0xe ;  /* 0x0000000a0b047291 */ /* 0x000fe2000f8e703f */
[----:B------:R-:W-:Y:S02]  /*1330*/  ISETP.GE.U32.AND P0, PT, R61, 0xa00, PT ;  /* 0x00000a003d00780c */ /* 0x000fe40003f06070 */
[----:B------:R-:W-:Y:S01]  /*1340*/  IADD3.X R41, R18, UR7, RZ, P1, !PT ;  /* 0x0000000712297c10 */ /* 0x000fe20008ffe4ff */
[----:B------:R-:W-:-:S02]  /*1350*/  USHF.R.U32.HI UR8, URZ, 0x4, UR4 ;  /* 0x000000043f087899 */ /* 0x000fc40008011604 */
[----:B------:R-:W-:Y:S02]  /*1360*/  ULEA UR4, UR11, UR13, 0xd ;  /* 0x0000000d0b047291 */ /* 0x000fe4000f8e683f */
[----:B------:R-:W-:Y:S01]  /*1370*/  ULOP3.LUT UR8, UR8, 0x3fff, URZ, 0xc0, !UPT ;  /* 0x00003fff08087892 */ /* 0x000fe2000f8ec03f */
[----:B-1----:R-:W-:Y:S01]  /*1380*/  R2UR UR5, R22 ;  /* 0x00000000160572ca */ /* 0x002fe200000e0000 */
[----:B------:R-:W-:-:S04]  /*1390*/  USHF.R.U32.HI UR4, URZ, 0x4, UR4 ;  /* 0x000000043f047899 */ /* 0x000fc80008011604 */
[----:B------:R-:W-:Y:S01]  /*13a0*/  ULOP3.LUT UR4, UR4, 0x3fff, URZ, 0xc0, !UPT ;  /* 0x00003fff04047892 */ /* 0x000fe2000f8ec03f */
[----:B------:R-:W-:-:S03]  /*13b0*/  WARPGROUP.ARRIVE ;  /* 0x00000000000079c5 */ /* 0x000fc60000000000 */
[----:B------:R-:W-:-:S04]  /*13c0*/  ULOP3.LUT UR18, UR4, 0x1000000, URZ, 0xfc, !UPT ;  /* 0x0100000004127892 */ /* 0x000fc8000f8efc3f */
[----:B------:R-:W-:-:S04]  /*13d0*/  USHF.L.U32 UR5, UR5, 0x7, URZ ;  /* 0x0000000705057899 */ /* 0x000fc8000800063f */
[----:B------:R-:W-:-:S04]  /*13e0*/  ULOP3.LUT UR5, UR5, 0x180, URZ, 0xc0, !UPT ;  /* 0x0000018005057892 */ /* 0x000fc8000f8ec03f */
[----:B------:R-:W-:-:S03]  /*13f0*/  UIADD3 UR8, UP0, UR5, UR8, URZ ;  /* 0x0000000805087290 */ /* 0x000fc6000ff1e03f */
[----:B------:R-:W-:Y:S01]  /*1400*/  UMOV UR5, URZ ;  /* 0x0000003f00057c82 */ /* 0x000fe20008000000 */
[----:B------:R-:W-:Y:S02]  /*1410*/  UIADD3.X UR9, URZ, URZ, URZ, UP0, !UPT ;  /* 0x0000003f3f097290 */ /* 0x000fe400087fe43f */
[----:B------:R-:W-:Y:S02]  /*1420*/  ULOP3.LUT UR16, UR8, 0x2000000, URZ, 0xfc, !UPT ;  /* 0x0200000008107892 */ /* 0x000fe4000f8efc3f */
[----:B------:R-:W-:Y:S02]  /*1430*/  ULOP3.LUT UR17, UR9, 0x40000040, URZ, 0xfc, !UPT ;  /* 0x4000004009117892 */ /* 0x000fe4000f8efc3f */
[----:B------:R-:W-:-:S04]  /*1440*/  UISETP.GE.AND UP0, UPT, UR12, 0x5, UPT ;  /* 0x000000050c00788c */ /* 0x000fc8000bf06270 */
[----:B------:R-:W-:-:S03]  /*1450*/  USEL UR12, UR12, URZ, !UP0 ;  /* 0x0000003f0c0c7287 */ /* 0x000fc6000c000000 */
[----:B------:R-:W-:Y:S01]  /*1460*/  HGMMA.64x32x16.F32.BF16 R24, gdesc[UR16], R24 ;  /* 0x00600000101879f0 */ /* 0x000fe20008701818 */
[----:B------:R-:W-:Y:S01]  /*1470*/  UMOV UR16, 0x2000002 ;  /* 0x0200000200107882 */ /* 0x000fe20000000000 */
[----:B------:R-:W-:Y:S01]  /*1480*/  UMOV UR17, 0x40000040 ;  /* 0x4000004000117882 */ /* 0x000fe20000000000 */
[----:B------:R-:W-:Y:S01]  /*1490*/  UMOV UR18, 0x1000002 ;  /* 0x0100000200127882 */ /* 0x000fe20000000000 */
[----:B------:R-:W-:Y:S01]  /*14a0*/  UMOV UR19, 0x40000040 ;  /* 0x4000004000137882 */ /* 0x000fe20000000000 */
[----:B------:R-:W-:Y:S02]  /*14b0*/  UIADD3.64 UR16, UR8, UR16, URZ ;  /* 0x0000001008107297 */ /* 0x000fe4000fffe03f */
[----:B------:R-:W-:-:S09]  /*14c0*/  UIADD3.64 UR18, UR4, UR18, URZ ;  /* 0x0000001204127297 */ /* 0x000fd2000fffe03f */
        /* <DEDUP_REMOVED lines=41> */
[----:B------:R-:W-:Y:S02]  /*1760*/  UIADD3.64 UR18, UR4, UR18, URZ ;  /* 0x0000001204127297 */ /* 0x000fe4000fffe03f */
[----:B------:R-:W-:-:S06]  /*1770*/  ULEA UR4, UR12, UR10, 0xe ;  /* 0x0000000a0c047291 */ /* 0x000fcc000f8e703f */
[----:B------:R-:W-:Y:S02]  /*1780*/  LEA R23, R6, UR4, 0x1 ;  /* 0x0000000406177c11 */ /* 0x000fe4000f8e08ff */
[----:B------:R-:W-:Y:S01]  /*1790*/  LEA R22, R8, UR4, 0x1 ;  /* 0x0000000408167c11 */ /* 0x000fe2000f8e08ff */
[----:B------:R-:W-:Y:S03]  /*17a0*/  HGMMA.64x32x16.F32.BF16 R24, gdesc[UR16], R24, gsb0 ;  /* 0x00600000101879f0 */ /* 0x000fe60008001818 */
[----:B------:R-:W-:Y:S02]  /*17b0*/  WARPGROUP.DEPBAR.LE gsb0, 0x1 ;  /* 0x00008000000079c5 */ /* 0x000fe40000010100 */
[----:B------:R-:W-:Y:S06]  /*17c0*/  BAR.SYNC.DEFER_BLOCKING 0x0 ;  /* 0x0000000000007b1d */ /* 0x000fec0000010000 */
[----:B------:R-:W-:Y:S01]  /*17d0*/  @!PT LDS RZ, [RZ] ;  /* 0x00000000fffff984 */ /* 0x000fe20000000800 */
[----:B------:R-:W-:Y:S01]  /*17e0*/  @!PT LDS RZ, [RZ] ;  /* 0x00000000fffff984 */ /* 0x000fe20000000800 */
[----:B------:R-:W-:Y:S01]  /*17f0*/  @!PT LDS RZ, [RZ] ;  /* 0x00000000fffff984 */ /* 0x000fe20000000800 */
[----:B------:R1:W-:Y:S02]  /*1800*/  LDGSTS.E.BYPASS.128 [R23], desc[UR14][R40.64], !P0 ;  /* 0x0000000028177fae */ /* 0x0003e4000c101c4e */
[----:B-1----:R-:W-:-:S04]  /*1810*/  IADD3 R40, P1, R17, UR6, RZ ;  /* 0x0000000611287c10 */ /* 0x002fc8000ff3e0ff */
[----:B------:R-:W-:-:S05]  /*1820*/  IADD3.X R41, R20, UR7, RZ, P1, !PT ;  /* 0x0000000714297c10 */ /* 0x000fca0008ffe4ff */
[----:B------:R1:W-:Y:S02]  /*1830*/  LDGSTS.E.BYPASS.128 [R22], desc[UR14][R40.64], !P0 ;  /* 0x0000000028167fae */ /* 0x0003e4000c101c4e */
[----:B-1----:R-:W-:Y:S02]  /*1840*/  IADD3 R22, P1, R19, UR6, RZ ;  /* 0x0000000613167c10 */ /* 0x002fe4000ff3e0ff */
[----:B------:R-:W-:Y:S02]  /*1850*/  LEA R41, R10, UR4, 0x1 ;  /* 0x000000040a297c11 */ /* 0x000fe4000f8e08ff */
[----:B------:R-:W-:Y:S02]  /*1860*/  IADD3.X R23, R42, UR7, RZ, P1, !PT ;  /* 0x000000072a177c10 */ /* 0x000fe40008ffe4ff */
[----:B------:R-:W-:-:S03]  /*1870*/  LEA R40, R13, UR4, 0x1 ;  /* 0x000000040d287c11 */ /* 0x000fc6000f8e08ff */
        /* <DEDUP_REMOVED lines=15> */
[----:B------:R-:W-:Y:S01]  /*1970*/  LEA R40, R12, UR4, 0x1 ;  /* 0x000000040c287c11 */ /* 0x000fe2000f8e08ff */
[----:B------:R-:W-:Y:S02]  /*1980*/  ULEA UR4, UR12, UR13, 0xd ;  /* 0x0000000d0c047291 */ /* 0x000fe4000f8e683f */
[----:B------:R1:W-:Y:S02]  /*1990*/  LDGSTS.E.BYPASS.128 [R41], desc[UR14][R22.64], !P0 ;  /* 0x0000000016297fae */ /* 0x0003e4000c101c4e */
[----:B-1----:R-:W-:-:S04]  /*19a0*/  IADD3 R22, P1, R49, UR6, RZ ;  /* 0x0000000631167c10 */ /* 0x002fc8000ff3e0ff */
[----:B------:R-:W-:-:S05]  /*19b0*/  IADD3.X R23, R52, UR7, RZ, P1, !PT ;  /* 0x0000000734177c10 */ /* 0x000fca0008ffe4ff */
[----:B------:R1:W-:Y:S04]  /*19c0*/  LDGSTS.E.BYPASS.128 [R40], desc[UR14][R22.64], !P0 ;  /* 0x0000000016287fae */ /* 0x0003e8000c101c4e */
[----:B------:R-:W0:Y:S01]  /*19d0*/  LDGDEPBAR ;  /* 0x00000000000079af */ /* 0x000e220000000000 */
[----:B-1----:R-:W-:Y:S02]  /*19e0*/  IADD3 R40, P1, R51, UR6, RZ ;  /* 0x0000000633287c10 */ /* 0x002fe4000ff3e0ff */
[----:B------:R-:W-:Y:S02]  /*19f0*/  LEA R23, R7, UR4, 0x1 ;  /* 0x0000000407177c11 */ /* 0x000fe4000f8e08ff */
[----:B------:R-:W-:Y:S02]  /*1a00*/  IADD3.X R41, R54, UR7, RZ, P1, !PT ;  /* 0x0000000736297c10 */ /* 0x000fe40008ffe4ff */
[----:B------:R-:W-:-:S03]  /*1a10*/  IADD3 R22, P1, R53, UR6, RZ ;  /* 0x0000000635167c10 */ /* 0x000fc6000ff3e0ff */
[----:B------:R1:W-:Y:S02]  /*1a20*/  LDGSTS.E.BYPASS.128 [R23], desc[UR14][R40.64], !P0 ;  /* 0x0000000028177fae */ /* 0x0003e4000c101c4e */
[----:B-1----:R-:W-:Y:S02]  /*1a30*/  IADD3.X R23, R57, UR7, RZ, P1, !PT ;  /* 0x0000000739177c10 */ /* 0x002fe40008ffe4ff */
[----:B------:R-:W-:Y:S02]  /*1a40*/  LEA R41, R9, UR4, 0x1 ;  /* 0x0000000409297c11 */ /* 0x000fe4000f8e08ff */
[----:B------:R-:W-:-:S03]  /*1a50*/  LEA R40, R11, UR4, 0x1 ;  /* 0x000000040b287c11 */ /* 0x000fc6000f8e08ff */
[----:B------:R1:W-:Y:S02]  /*1a60*/  LDGSTS.E.BYPASS.128 [R41], desc[UR14][R22.64], !P0 ;  /* 0x0000000016297fae */ /* 0x0003e4000c101c4e */
[----:B-1----:R-:W-:-:S04]  /*1a70*/  IADD3 R22, P1, R55, UR6, RZ ;  /* 0x0000000637167c10 */ /* 0x002fc8000ff3e0ff */
[----:B------:R-:W-:-:S05]  /*1a80*/  IADD3.X R23, R58, UR7, RZ, P1, !PT ;  /* 0x000000073a177c10 */ /* 0x000fca0008ffe4ff */
[----:B------:R1:W-:Y:S02]  /*1a90*/  LDGSTS.E.BYPASS.128 [R40], desc[UR14][R22.64], !P0 ;  /* 0x0000000016287fae */ /* 0x0003e4000c101c4e */
[----:B-1----:R-:W-:Y:S01]  /*1aa0*/  IADD3 R40, P1, R56, UR6, RZ ;  /* 0x0000000638287c10 */ /* 0x002fe2000ff3e0ff */
[----:B------:R-:W-:Y:S01]  /*1ab0*/  UIADD3 UR6, UP0, UR6, 0x100, URZ ;  /* 0x0000010006067890 */ /* 0x000fe2000ff1e03f */
[----:B------:R-:W-:Y:S02]  /*1ac0*/  LEA R23, R14, UR4, 0x1 ;  /* 0x000000040e177c11 */ /* 0x000fe4000f8e08ff */
[----:B------:R-:W-:Y:S01]  /*1ad0*/  IADD3.X R41, R59, UR7, RZ, P1, !PT ;  /* 0x000000073b297c10 */ /* 0x000fe20008ffe4ff */
[----:B------:R-:W-:-:S04]  /*1ae0*/  UIADD3.X UR7, URZ, UR7, URZ, UP0, !UPT ;  /* 0x000000073f077290 */ /* 0x000fc800087fe43f */
[----:B------:R1:W-:Y:S01]  /*1af0*/  LDGSTS.E.BYPASS.128 [R23], desc[UR14][R40.64], !P0 ;  /* 0x0000000028177fae */ /* 0x0003e2000c101c4e */
[----:B------:R-:W-:-:S03]  /*1b00*/  ISETP.GE.U32.AND P0, PT, R61, 0xb80, PT ;  /* 0x00000b803d00780c */ /* 0x000fc60003f06070 */
[----:B------:R-:W0:Y:S10]  /*1b10*/  LDGDEPBAR ;  /* 0x00000000000079af */ /* 0x000e340000000000 */
[----:B-1----:R-:W-:Y:S05]  /*1b20*/  @!P0 BRA `(.L_x_0) ;  /* 0xfffffff400d48947 */ /* 0x002fea000383ffff */
[----:B------:R-:W-:Y:S02]  /*1b30*/  WARPGROUP.DEPBAR.LE gsb0, 0x0 ;  /* 0x00008000000079c5 */ /* 0x000fe40000010000 */
[----:B------:R-:W-:-:S04]  /*1b40*/  DEPBAR.LE SB0, 0x0 ;  /* 0x000080000000791a */ /* 0x000fc80000000000 */
[--C-:B------:R-:W-:Y:S01]  /*1b50*/  SHF.R.U32.HI R12, RZ, 0x5, R0.reuse ;  /* 0x00000005ff0c7819 */ /* 0x100fe20000011600 */
[----:B------:R-:W-:Y:S01]  /*1b60*/  IMAD.SHL.U32 R6, R0, 0x8, RZ ;  /* 0x0000000800067824 */ /* 0x000fe200078e00ff */
[--C-:B------:R-:W-:Y:S01]  /*1b70*/  SHF.R.U32.HI R13, RZ, 0x2, R0.reuse ;  /* 0x00000002ff0d7819 */ /* 0x100fe20000011600 */
[----:B------:R-:W1:Y:S01]  /*1b80*/  LDC.64 R8, c[0x0][0x210] ;  /* 0x00008400ff087b82 */ /* 0x000e620000000a00 */
[----:B------:R-:W-:Y:S02]  /*1b90*/  LOP3.LUT R12, R12, 0x3, RZ, 0xc0, !PT ;  /* 0x000000030c0c7812 */ /* 0x000fe400078ec0ff */
[----:B------:R-:W-:Y:S02]  /*1ba0*/  SGXT.U32 R13, R13, 0x3 ;  /* 0x000000030d0d781a */ /* 0x000fe40000000000 */
[----:B------:R-:W-:Y:S01]  /*1bb0*/  SHF.R.U32.HI R2, RZ, 0x2, R0 ;  /* 0x00000002ff027819 */ /* 0x000fe20000011600 */
[----:B------:R-:W-:Y:S01]  /*1bc0*/  IMAD.SHL.U32 R4, R12, 0x10, RZ ;  /* 0x000000100c047824 */ /* 0x000fe200078e00ff */
[----:B------:R-:W-:-:S02]  /*1bd0*/  LOP3.LUT R0, R6, 0x18, RZ, 0xc0, !PT ;  /* 0x0000001806007812 */ /* 0x000fc400078ec0ff */
[----:B------:R-:W-:Y:S02]  /*1be0*/  SGXT.U32 R2, R2, 0x5 ;  /* 0x000000050202781a */ /* 0x000fe40000000000 */
[----:B------:R-:W-:Y:S02]  /*1bf0*/  LOP3.LUT R5, R4, R13, RZ, 0xfc, !PT ;  /* 0x0000000d04057212 */ /* 0x000fe400078efcff */
[----:B------:R-:W-:Y:S02]  /*1c00*/  LOP3.LUT R41, R3, 0x18, R6, 0xf8, !PT ;  /* 0x0000001803297812 */ /* 0x000fe400078ef806 */
[----:B------:R-:W-:Y:S02]  /*1c10*/  CS2R R6, SRZ ;  /* 0x0000000000067805 */ /* 0x000fe4000001ff00 */
[----:B------:R-:W-:Y:S01]  /*1c20*/  LOP3.LUT R40, R2, R15, RZ, 0xfc, !PT ;  /* 0x0000000f02287212 */ /* 0x000fe200078efcff */
[----:B------:R-:W-:Y:S01]  /*1c30*/  IMAD R14, R5, 0xa0, R0 ;  /* 0x000000a0050e7824 */ /* 0x000fe200078e0200 */
[----:B------:R-:W-:Y:S01]  /*1c40*/  BAR.SYNC.DEFER_BLOCKING 0x0 ;  /* 0x0000000000007b1d */ /* 0x000fe20000010000 */
[----:B------:R-:W-:-:S02]  /*1c50*/  ISETP.GE.AND P0, PT, R41, 0xc00, PT ;  /* 0x00000c002900780c */ /* 0x000fc40003f06270 */
[----:B------:R-:W-:Y:S02]  /*1c60*/  CS2R R4, SRZ ;  /* 0x0000000000047805 */ /* 0x000fe4000001ff00 */
[C---:B------:R-:W-:Y:S01]  /*1c70*/  ISETP.LT.AND P1, PT, R40.reuse, 0x1000, !P0 ;  /* 0x000010002800780c */ /* 0x040fe20004721270 */
[----:B-1----:R-:W-:Y:S01]  /*1c80*/  IMAD.WIDE R2, R41, 0x2, R8 ;  /* 0x0000000229027825 */ /* 0x002fe200078e0208 */
[----:B------:R-:W-:Y:S04]  /*1c90*/  STS.64 [R14+UR10], R24 ;  /* 0x000000180e007988 */ /* 0x000fe80008000a0a */
[----:B------:R-:W-:Y:S04]  /*1ca0*/  STS.64 [R14+UR10+0x500], R26 ;  /* 0x0005001a0e007988 */ /* 0x000fe80008000a0a */
[----:B------:R1:W-:Y:S04]  /*1cb0*/  STS.64 [R14+UR10+0x20], R28 ;  /* 0x0000201c0e007988 */ /* 0x0003e80008000a0a */
[----:B------:R2:W-:Y:S04]  /*1cc0*/  STS.64 [R14+UR10+0x520], R30 ;  /* 0x0005201e0e007988 */ /* 0x0005e80008000a0a */
[----:B------:R-:W-:Y:S04]  /*1cd0*/  STS.64 [R14+UR10+0x40], R32 ;  /* 0x000040200e007988 */ /* 0x000fe80008000a0a */
[----:B------:R-:W-:Y:S04]  /*1ce0*/  STS.64 [R14+UR10+0x540], R34 ;  /* 0x000540220e007988 */ /* 0x000fe80008000a0a */
[----:B------:R-:W-:Y:S04]  /*1cf0*/  STS.64 [R14+UR10+0x60], R36 ;  /* 0x000060240e007988 */ /* 0x000fe80008000a0a */
[----:B------:R-:W-:Y:S01]  /*1d00*/  STS.64 [R14+UR10+0x560], R38 ;  /* 0x000560260e007988 */ /* 0x000fe20008000a0a */
[----:B------:R-:W-:Y:S01]  /*1d10*/  BAR.SYNC.DEFER_BLOCKING 0x0 ;  /* 0x0000000000007b1d */ /* 0x000fe20000010000 */
[----:B------:R-:W-:-:S04]  /*1d20*/  LOP3.LUT R8, R40, 0x20, RZ, 0xfc, !PT ;  /* 0x0000002028087812 */ /* 0x000fc800078efcff */
[----:B------:R-:W-:Y:S02]  /*1d30*/  ISETP.LT.AND P0, PT, R8, 0x1000, !P0 ;  /* 0x000010000800780c */ /* 0x000fe40004701270 */
[----:B------:R-:W-:Y:S01]  /*1d40*/  CS2R R8, SRZ ;  /* 0x0000000000087805 */ /* 0x000fe2000001ff00 */
[----:B------:R-:W3:Y:S01]  /*1d50*/  @P1 LDG.E.EL.128 R4, desc[UR14][R2.64] ;  /* 0x0000000e02041981 */ /* 0x000ee2000c2e1d00 */
[----:B------:R-:W-:-:S09]  /*1d60*/  CS2R R10, SRZ ;  /* 0x00000000000a7805 */ /* 0x000fd2000001ff00 */
[----:B------:R3:W4:Y:S01]  /*1d70*/  @P0 LDG.E.EL.128 R8, desc[UR14][R2.64] ;  /* 0x0000000e02080981 */ /* 0x000722000c2e1d00 */
[----:B------:R-:W-:Y:S02]  /*1d80*/  IMAD.SHL.U32 R12, R12, 0x8, RZ ;  /* 0x000000080c0c7824 */ /* 0x000fe400078e00ff */
[----:B-1----:R-:W-:-:S03]  /*1d90*/  IMAD R29, R40, 0xc00, R41 ;  /* 0x00000c00281d7824 */ /* 0x002fc600078e0229 */
[----:B------:R-:W-:-:S05]  /*1da0*/  LOP3.LUT R13, R12, R13, RZ, 0xfc, !PT ;  /* 0x0000000d0c0d7212 */ /* 0x000fca00078efcff */
[----:B------:R-:W-:-:S05]  /*1db0*/  IMAD R13, R13, 0x28, R0 ;  /* 0x000000280d0d7824 */ /* 0x000fca00078e0200 */
[----:B------:R-:W-:-:S05]  /*1dc0*/  LEA R0, R13, UR10, 0x2 ;  /* 0x0000000a0d007c11 */ /* 0x000fca000f8e10ff */
[----:B------:R-:W1:Y:S04]  /*1dd0*/  LDS.128 R24, [R0] ;  /* 0x0000000000187984 */ /* 0x000e680000000c00 */
[----:B------:R-:W5:Y:S04]  /*1de0*/  LDS.128 R20, [R0+0x10] ;  /* 0x0000100000147984 */ /* 0x000f680000000c00 */
[----:B------:R-:W1:Y:S04]  /*1df0*/  LDS.128 R16, [R0+0x1400] ;  /* 0x0014000000107984 */ /* 0x000e680000000c00 */
[----:B------:R1:W1:Y:S01]  /*1e00*/  LDS.128 R12, [R0+0x1410] ;  /* 0x00141000000c7984 */ /* 0x0002620000000c00 */
[C---:B---3--:R-:W-:Y:S01]  /*1e10*/  PRMT R2, R5.reuse, 0x7632, R2 ;  /* 0x0000763205027816 */ /* 0x048fe20000000002 */
[----:B--2---:R-:W-:Y:S01]  /*1e20*/  IMAD.U32 R31, R4, 0x10000, RZ ;  /* 0x00010000041f7824 */ /* 0x004fe200078e00ff */
[----:B------:R-:W-:Y:S01]  /*1e30*/  PRMT R3, R6, 0x7632, R3 ;  /* 0x0000763206037816 */ /* 0x000fe20000000003 */
[----:B------:R-:W-:Y:S01]  /*1e40*/  IMAD.U32 R5, R5, 0x10000, RZ ;  /* 0x0001000005057824 */ /* 0x000fe200078e00ff */
[----:B------:R-:W-:Y:S01]  /*1e50*/  PRMT R28, R4, 0x7632, R28 ;  /* 0x00007632041c7816 */ /* 0x000fe2000000001c */
[----:B------:R-:W-:Y:S01]  /*1e60*/  IMAD.U32 R2, R2, 0x10000, RZ ;  /* 0x0001000002027824 */ /* 0x000fe200078e00ff */
[----:B------:R-:W-:Y:S01]  /*1e70*/  PRMT R4, R7, 0x7632, R4 ;  /* 0x0000763207047816 */ /* 0x000fe20000000004 */
[----:B-1----:R-:W-:-:S02]  /*1e80*/  IMAD.U32 R0, R3, 0x10000, RZ ;  /* 0x0001000003007824 */ /* 0x002fc400078e00ff */
[----:B------:R-:W-:Y:S01]  /*1e90*/  FADD R24, R24, R31 ;  /* 0x0000001f18187221 */ /* 0x000fe20000000000 */
[----:B------:R-:W-:Y:S01]  /*1ea0*/  FADD R27, R27, R2 ;  /* 0x000000021b1b7221 */ /* 0x000fe20000000000 */
[----:B------:R-:W-:Y:S01]  /*1eb0*/  IMAD.U32 R7, R7, 0x10000, RZ ;  /* 0x0001000007077824 */ /* 0x000fe200078e00ff */
[----:B------:R-:W1:Y:S01]  /*1ec0*/  LDC.64 R2, c[0x0][0x228] ;  /* 0x00008a00ff027b82 */ /* 0x000e620000000a00 */
[----:B------:R-:W-:Y:S02]  /*1ed0*/  IMAD.U32 R4, R4, 0x10000, RZ ;  /* 0x0001000004047824 */ /* 0x000fe400078e00ff */
[--C-:B-----5:R-:W-:Y:S01]  /*1ee0*/  FADD R31, R21, R0.reuse ;  /* 0x00000000151f7221 */ /* 0x120fe20000000000 */
[----:B----4-:R-:W-:Y:S01]  /*1ef0*/  PRMT R0, R8, 0x7632, R0 ;  /* 0x0000763208007816 */ /* 0x010fe20000000000 */
[----:B------:R-:W-:Y:S02]  /*1f00*/  IMAD.U32 R33, R6, 0x10000, RZ ;  /* 0x0001000006217824 */ /* 0x000fe400078e00ff */
[--C-:B------:R-:W-:Y:S01]  /*1f10*/  FADD R23, R23, R4.reuse ;  /* 0x0000000417177221 */ /* 0x100fe20000000000 */
[----:B------:R-:W-:Y:S01]  /*1f20*/  PRMT R4, R9, 0x7632, R4 ;  /* 0x0000763209047816 */ /* 0x000fe20000000004 */
[----:B------:R-:W-:-:S02]  /*1f30*/  IMAD.U32 R28, R28, 0x10000, RZ ;  /* 0x000100001c1c7824 */ /* 0x000fc400078e00ff */
[----:B------:R-:W-:Y:S01]  /*1f40*/  FADD R26, R26, R5 ;  /* 0x000000051a1a7221 */ /* 0x000fe20000000000 */
[----:B------:R-:W-:Y:S01]  /*1f50*/  FADD R22, R22, R7 ;  /* 0x0000000716167221 */ /* 0x000fe20000000000 */
[----:B------:R-:W-:Y:S01]  /*1f60*/  IMAD.U32 R5, R8, 0x10000, RZ ;  /* 0x0001000008057824 */ /* 0x000fe200078e00ff */
[----:B------:R-:W-:Y:S01]  /*1f70*/  PRMT R8, R10, 0x7632, R8 ;  /* 0x000076320a087816 */ /* 0x000fe20000000008 */
[----:B------:R-:W-:Y:S01]  /*1f80*/  IMAD.U32 R7, R9, 0x10000, RZ ;  /* 0x0001000009077824 */ /* 0x000fe200078e00ff */
[----:B------:R-:W-:Y:S01]  /*1f90*/  PRMT R9, R11, 0x7632, R9 ;  /* 0x000076320b097816 */ /* 0x000fe20000000009 */
[----:B------:R-:W-:Y:S02]  /*1fa0*/  IMAD.U32 R0, R0, 0x10000, RZ ;  /* 0x0001000000007824 */ /* 0x000fe400078e00ff */
[----:B------:R-:W-:Y:S01]  /*1fb0*/  FADD R25, R25, R28 ;  /* 0x0000001c19197221 */ /* 0x000fe20000000000 */
[----:B------:R-:W-:Y:S01]  /*1fc0*/  FADD R6, R20, R33 ;  /* 0x0000002114067221 */ /* 0x000fe20000000000 */
[----:B------:R-:W-:-:S02]  /*1fd0*/  IMAD.U32 R4, R4, 0x10000, RZ ;  /* 0x0001000004047824 */ /* 0x000fc400078e00ff */
[----:B------:R-:W-:Y:S01]  /*1fe0*/  FADD R33, R17, R0 ;  /* 0x0000000011217221 */ /* 0x000fe20000000000 */
[----:B------:R-:W-:Y:S02]  /*1ff0*/  IMAD.U32 R21, R10, 0x10000, RZ ;  /* 0x000100000a157824 */ /* 0x000fe400078e00ff */
[----:B------:R-:W-:Y:S01]  /*2000*/  FADD R16, R16, R5 ;  /* 0x0000000510107221 */ /* 0x000fe20000000000 */
[----:B------:R-:W-:Y:S02]  /*2010*/  IMAD.U32 R11, R11, 0x10000, RZ ;  /* 0x000100000b0b7824 */ /* 0x000fe400078e00ff */
[----:B------:R-:W-:Y:S01]  /*2020*/  FADD R18, R18, R7 ;  /* 0x0000000712127221 */ /* 0x000fe20000000000 */
[----:B------:R-:W-:Y:S01]  /*2030*/  FADD R19, R19, R4 ;  /* 0x0000000413137221 */ /* 0x000fe20000000000 */
[----:B------:R-:W-:Y:S01]  /*2040*/  IMAD.U32 R0, R8, 0x10000, RZ ;  /* 0x0001000008007824 */ /* 0x000fe200078e00ff */
[----:B------:R-:W-:Y:S01]  /*2050*/  F2FP.BF16.F32.PACK_AB R4, R25, R24 ;  /* 0x000000181904723e */ /* 0x000fe200000010ff */
[----:B------:R-:W-:Y:S01]  /*2060*/  IMAD.U32 R10, R9, 0x10000, RZ ;  /* 0x00010000090a7824 */ /* 0x000fe200078e00ff */
[----:B------:R-:W-:Y:S01]  /*2070*/  F2FP.BF16.F32.PACK_AB R5, R27, R26 ;  /* 0x0000001a1b05723e */ /* 0x000fe200000010ff */
[----:B-1----:R-:W-:Y:S01]  /*2080*/  IMAD.WIDE R8, R29, 0x2, R2 ;  /* 0x000000021d087825 */ /* 0x002fe200078e0202 */
[----:B------:R-:W-:-:S03]  /*2090*/  F2FP.BF16.F32.PACK_AB R6, R31, R6 ;  /* 0x000000061f06723e */ /* 0x000fc600000010ff */
[----:B------:R-:W-:Y:S01]  /*20a0*/  FADD R12, R12, R21 ;  /* 0x000000150c0c7221 */ /* 0x000fe20000000000 */
[----:B------:R-:W-:Y:S01]  /*20b0*/  F2FP.BF16.F32.PACK_AB R7, R23, R22 ;  /* 0x000000161707723e */ /* 0x000fe200000010ff */
[----:B------:R-:W-:Y:S02]  /*20c0*/  VIADD R17, R29, 0x18000 ;  /* 0x000180001d117836 */ /* 0x000fe40000000000 */
[----:B------:R-:W-:Y:S01]  /*20d0*/  FADD R11, R14, R11 ;  /* 0x0000000b0e0b7221 */ /* 0x000fe20000000000 */
[----:B------:R-:W-:Y:S01]  /*20e0*/  FADD R13, R13, R0 ;  /* 0x000000000d0d7221 */ /* 0x000fe20000000000 */
[----:B------:R-:W-:Y:S01]  /*20f0*/  FADD R10, R15, R10 ;  /* 0x0000000a0f0a7221 */ /* 0x000fe20000000000 */
[----:B------:R1:W-:Y:S01]  /*2100*/  @P1 STG.E.128 desc[UR14][R8.64], R4 ;  /* 0x0000000408001986 */ /* 0x0003e2000c101d0e */
[----:B------:R-:W-:Y:S01]  /*2110*/  IMAD.WIDE R2, R17, 0x2, R2 ;  /* 0x0000000211027825 */ /* 0x000fe200078e0202 */
[----:B------:R-:W-:Y:S02]  /*2120*/  F2FP.BF16.F32.PACK_AB R17, R19, R18 ;  /* 0x000000121311723e */ /* 0x000fe400000010ff */
[----:B------:R-:W-:-:S02]  /*2130*/  F2FP.BF16.F32.PACK_AB R16, R33, R16 ;  /* 0x000000102110723e */ /* 0x000fc400000010ff */
[----:B------:R-:W-:Y:S02]  /*2140*/  F2FP.BF16.F32.PACK_AB R18, R13, R12 ;  /* 0x0000000c0d12723e */ /* 0x000fe400000010ff */
[----:B------:R-:W-:Y:S01]  /*2150*/  F2FP.BF16.F32.PACK_AB R19, R10, R11 ;  /* 0x0000000b0a13723e */ /* 0x000fe200000010ff */
[----:B------:R-:W-:Y:S06]  /*2160*/  @!P0 EXIT ;  /* 0x000000000000894d */ /* 0x000fec0003800000 */
[----:B------:R-:W-:Y:S01]  /*2170*/  STG.E.128 desc[UR14][R2.64], R16 ;  /* 0x0000001002007986 */ /* 0x000fe2000c101d0e */
[----:B------:R-:W-:Y:S05]  /*2180*/  EXIT ;  /* 0x000000000000794d */ /* 0x000fea0003800000 */
.L_x_1:
[----:B------:R-:W-:-:S00]  /*2190*/  BRA `(.L_x_1) ;  /* 0xfffffffc00fc7947 */ /* 0x000fc0000383ffff */
[----:B------:R-:W-:-:S00]  /*21a0*/  NOP ;  /* 0x0000000000007918 */ /* 0x000fc00000000000 */
        /* <DEDUP_REMOVED lines=13> */
.L_x_2:


//--------------------- .nv.shared.triton_mm      --------------------------
	.section	.nv.shared.triton_mm,"aw",@nobits
	.sectionflags	@""
	.align	16
	.zero		1024


//--------------------- .nv.constant0.triton_mm   --------------------------
	.section	.nv.constant0.triton_mm,"a",@progbits
	.sectionflags	@""
	.align	4
.nv.constant0.triton_mm:
	.zero		560
